//
// Generated by NVIDIA NVVM Compiler
//
// Compiler Build ID: CL-36424714
// Cuda compilation tools, release 13.0, V13.0.88
// Based on NVVM 20.0.0
//

.version 9.0
.target sm_100
.address_size 64

	// .globl	_Z22fused_matmul_gelu_fp16PK6__halfS1_S1_PS_iii
// _ZZ22fused_matmul_gelu_fp32PKfS0_S0_PfiiiE2As has been demoted
// _ZZ22fused_matmul_gelu_fp32PKfS0_S0_PfiiiE2Bs has been demoted

.visible .entry _Z22fused_matmul_gelu_fp16PK6__halfS1_S1_PS_iii(
	.param .u64 .ptr .align 1 _Z22fused_matmul_gelu_fp16PK6__halfS1_S1_PS_iii_param_0,
	.param .u64 .ptr .align 1 _Z22fused_matmul_gelu_fp16PK6__halfS1_S1_PS_iii_param_1,
	.param .u64 .ptr .align 1 _Z22fused_matmul_gelu_fp16PK6__halfS1_S1_PS_iii_param_2,
	.param .u64 .ptr .align 1 _Z22fused_matmul_gelu_fp16PK6__halfS1_S1_PS_iii_param_3,
	.param .u32 _Z22fused_matmul_gelu_fp16PK6__halfS1_S1_PS_iii_param_4,
	.param .u32 _Z22fused_matmul_gelu_fp16PK6__halfS1_S1_PS_iii_param_5,
	.param .u32 _Z22fused_matmul_gelu_fp16PK6__halfS1_S1_PS_iii_param_6
)
{
	.reg .pred 	%p<28>;
	.reg .b16 	%rs<31>;
	.reg .b32 	%r<223>;
	.reg .b32 	%f<195>;
	.reg .b64 	%rd<53>;

	ld.param.u64 	%rd8, [_Z22fused_matmul_gelu_fp16PK6__halfS1_S1_PS_iii_param_0];
	ld.param.u64 	%rd9, [_Z22fused_matmul_gelu_fp16PK6__halfS1_S1_PS_iii_param_1];
	ld.param.u32 	%r76, [_Z22fused_matmul_gelu_fp16PK6__halfS1_S1_PS_iii_param_4];
	ld.param.u32 	%r77, [_Z22fused_matmul_gelu_fp16PK6__halfS1_S1_PS_iii_param_5];
	ld.param.u32 	%r75, [_Z22fused_matmul_gelu_fp16PK6__halfS1_S1_PS_iii_param_6];
	cvta.to.global.u64 	%rd1, %rd9;
	cvta.to.global.u64 	%rd2, %rd8;
	mov.f32 	%f1, 0f00000000;
	// begin inline asm
	{  cvt.rn.f16.f32 %rs30, %f1;}

	// end inline asm
	mov.b32 	%r218, {%rs30, %rs30};
	mov.u32 	%r78, %ctaid.x;
	mov.u32 	%r79, %ntid.x;
	mov.u32 	%r80, %tid.x;
	mad.lo.s32 	%r81, %r78, %r79, %r80;
	mov.u32 	%r82, %ctaid.y;
	shr.u32 	%r83, %r81, 1;
	and.b32  	%r4, %r83, 2147483632;
	setp.ge.s32 	%p1, %r4, %r76;
	shl.b32 	%r5, %r82, 4;
	setp.ge.s32 	%p2, %r5, %r77;
	or.pred  	%p3, %p1, %p2;
	@%p3 bra 	$L__BB0_11;
	setp.lt.s32 	%p4, %r75, 1;
	mov.u32 	%r217, %r218;
	mov.u32 	%r216, %r218;
	mov.u32 	%r215, %r218;
	@%p4 bra 	$L__BB0_8;
	mul.lo.s32 	%r193, %r75, %r4;
	add.s32 	%r86, %r75, -1;
	shr.u32 	%r87, %r86, 4;
	add.s32 	%r7, %r87, 1;
	and.b32  	%r8, %r7, 3;
	setp.lt.u32 	%p5, %r75, 49;
	mov.b32 	%r207, 0;
	mov.u32 	%r217, %r218;
	mov.u32 	%r216, %r218;
	mov.u32 	%r215, %r218;
	@%p5 bra 	$L__BB0_5;
	mul.wide.u32 	%rd10, %r193, 2;
	add.s64 	%rd11, %rd10, %rd2;
	add.s64 	%rd52, %rd11, 64;
	mul.lo.s32 	%r192, %r77, 48;
	shl.b32 	%r191, %r77, 5;
	shl.b32 	%r190, %r77, 4;
	and.b32  	%r89, %r7, 536870908;
	neg.s32 	%r188, %r89;
	mov.b32 	%r189, 0;
	cvt.u64.u32 	%rd15, %r5;
	mov.u32 	%r217, %r218;
	mov.u32 	%r216, %r218;
	mov.u32 	%r215, %r218;
	mov.u32 	%r207, %r189;
$L__BB0_4:
	mul.wide.u32 	%rd12, %r193, 2;
	add.s64 	%rd13, %rd2, %rd12;
	wmma.load.a.sync.aligned.row.m16n16k16.global.f16 	{%r90, %r91, %r92, %r93, %r94, %r95, %r96, %r97}, [%rd13], %r75;
	cvt.s64.s32 	%rd14, %r189;
	add.s64 	%rd16, %rd14, %rd15;
	shl.b64 	%rd17, %rd16, 1;
	add.s64 	%rd18, %rd1, %rd17;
	wmma.load.b.sync.aligned.col.m16n16k16.global.f16 	{%r98, %r99, %r100, %r101, %r102, %r103, %r104, %r105}, [%rd18], %r77;
	wmma.mma.sync.aligned.row.col.m16n16k16.f16.f16 {%r106, %r107, %r108, %r109}, {%r90, %r91, %r92, %r93, %r94, %r95, %r96, %r97}, {%r98, %r99, %r100, %r101, %r102, %r103, %r104, %r105}, {%r215, %r216, %r217, %r218};
	add.s64 	%rd19, %rd52, -32;
	wmma.load.a.sync.aligned.row.m16n16k16.global.f16 	{%r110, %r111, %r112, %r113, %r114, %r115, %r116, %r117}, [%rd19], %r75;
	cvt.s64.s32 	%rd20, %r190;
	add.s64 	%rd21, %rd20, %rd15;
	shl.b64 	%rd22, %rd21, 1;
	add.s64 	%rd23, %rd1, %rd22;
	wmma.load.b.sync.aligned.col.m16n16k16.global.f16 	{%r118, %r119, %r120, %r121, %r122, %r123, %r124, %r125}, [%rd23], %r77;
	wmma.mma.sync.aligned.row.col.m16n16k16.f16.f16 {%r126, %r127, %r128, %r129}, {%r110, %r111, %r112, %r113, %r114, %r115, %r116, %r117}, {%r118, %r119, %r120, %r121, %r122, %r123, %r124, %r125}, {%r106, %r107, %r108, %r109};
	wmma.load.a.sync.aligned.row.m16n16k16.global.f16 	{%r130, %r131, %r132, %r133, %r134, %r135, %r136, %r137}, [%rd52], %r75;
	cvt.s64.s32 	%rd24, %r191;
	add.s64 	%rd25, %rd24, %rd15;
	shl.b64 	%rd26, %rd25, 1;
	add.s64 	%rd27, %rd1, %rd26;
	wmma.load.b.sync.aligned.col.m16n16k16.global.f16 	{%r138, %r139, %r140, %r141, %r142, %r143, %r144, %r145}, [%rd27], %r77;
	wmma.mma.sync.aligned.row.col.m16n16k16.f16.f16 {%r146, %r147, %r148, %r149}, {%r130, %r131, %r132, %r133, %r134, %r135, %r136, %r137}, {%r138, %r139, %r140, %r141, %r142, %r143, %r144, %r145}, {%r126, %r127, %r128, %r129};
	add.s64 	%rd28, %rd52, 32;
	wmma.load.a.sync.aligned.row.m16n16k16.global.f16 	{%r150, %r151, %r152, %r153, %r154, %r155, %r156, %r157}, [%rd28], %r75;
	cvt.s64.s32 	%rd29, %r192;
	add.s64 	%rd30, %rd29, %rd15;
	shl.b64 	%rd31, %rd30, 1;
	add.s64 	%rd32, %rd1, %rd31;
	wmma.load.b.sync.aligned.col.m16n16k16.global.f16 	{%r158, %r159, %r160, %r161, %r162, %r163, %r164, %r165}, [%rd32], %r77;
	wmma.mma.sync.aligned.row.col.m16n16k16.f16.f16 {%r215, %r216, %r217, %r218}, {%r150, %r151, %r152, %r153, %r154, %r155, %r156, %r157}, {%r158, %r159, %r160, %r161, %r162, %r163, %r164, %r165}, {%r146, %r147, %r148, %r149};
	add.s32 	%r207, %r207, 64;
	add.s64 	%rd52, %rd52, 128;
	add.s32 	%r193, %r193, 64;
	shl.b32 	%r166, %r77, 6;
	add.s32 	%r192, %r192, %r166;
	add.s32 	%r191, %r191, %r166;
	add.s32 	%r190, %r190, %r166;
	add.s32 	%r189, %r189, %r166;
	add.s32 	%r188, %r188, 4;
	setp.ne.s32 	%p6, %r188, 0;
	@%p6 bra 	$L__BB0_4;
$L__BB0_5:
	setp.eq.s32 	%p7, %r8, 0;
	@%p7 bra 	$L__BB0_8;
	mul.lo.s32 	%r210, %r207, %r77;
	shl.b32 	%r45, %r77, 4;
	mad.lo.s32 	%r209, %r75, %r4, %r207;
	neg.s32 	%r208, %r8;
	cvt.u64.u32 	%rd36, %r5;
$L__BB0_7:
	.pragma "nounroll";
	mul.wide.u32 	%rd33, %r209, 2;
	add.s64 	%rd34, %rd2, %rd33;
	wmma.load.a.sync.aligned.row.m16n16k16.global.f16 	{%r167, %r168, %r169, %r170, %r171, %r172, %r173, %r174}, [%rd34], %r75;
	cvt.s64.s32 	%rd35, %r210;
	add.s64 	%rd37, %rd35, %rd36;
	shl.b64 	%rd38, %rd37, 1;
	add.s64 	%rd39, %rd1, %rd38;
	wmma.load.b.sync.aligned.col.m16n16k16.global.f16 	{%r175, %r176, %r177, %r178, %r179, %r180, %r181, %r182}, [%rd39], %r77;
	wmma.mma.sync.aligned.row.col.m16n16k16.f16.f16 {%r215, %r216, %r217, %r218}, {%r167, %r168, %r169, %r170, %r171, %r172, %r173, %r174}, {%r175, %r176, %r177, %r178, %r179, %r180, %r181, %r182}, {%r215, %r216, %r217, %r218};
	add.s32 	%r210, %r210, %r45;
	add.s32 	%r209, %r209, 16;
	add.s32 	%r208, %r208, 1;
	setp.ne.s32 	%p8, %r208, 0;
	@%p8 bra 	$L__BB0_7;
$L__BB0_8:
	ld.param.u64 	%rd49, [_Z22fused_matmul_gelu_fp16PK6__halfS1_S1_PS_iii_param_2];
	setp.eq.s64 	%p9, %rd49, 0;
	mov.b32 	{%rs3, %rs2}, %r218;
	mov.b32 	{%rs5, %rs4}, %r217;
	mov.b32 	{%rs7, %rs6}, %r216;
	mov.b32 	{%rs9, %rs8}, %r215;
	setp.ge.s32 	%p10, %r82, %r77;
	or.pred  	%p11, %p9, %p10;
	@%p11 bra 	$L__BB0_10;
	ld.param.u64 	%rd50, [_Z22fused_matmul_gelu_fp16PK6__halfS1_S1_PS_iii_param_2];
	cvta.to.global.u64 	%rd40, %rd50;
	mul.wide.u32 	%rd41, %r82, 2;
	add.s64 	%rd42, %rd40, %rd41;
	ld.global.nc.u16 	%rs30, [%rd42];
$L__BB0_10:
	ld.param.u64 	%rd51, [_Z22fused_matmul_gelu_fp16PK6__halfS1_S1_PS_iii_param_3];
	// begin inline asm
	{  cvt.f32.f16 %f2, %rs30;}

	// end inline asm
	// begin inline asm
	{  cvt.f32.f16 %f3, %rs9;}

	// end inline asm
	add.f32 	%f19, %f3, %f2;
	mul.f32 	%f20, %f19, %f19;
	mul.f32 	%f21, %f19, %f20;
	fma.rn.f32 	%f22, %f21, 0f3D372713, %f19;
	mul.f32 	%f23, %f22, 0f3F4C422A;
	mul.f32 	%f24, %f19, 0f3F000000;
	abs.f32 	%f25, %f23;
	mul.f32 	%f26, %f25, 0f4038AA3B;
	ex2.approx.ftz.f32 	%f27, %f26;
	add.f32 	%f28, %f27, 0f3F800000;
	rcp.approx.ftz.f32 	%f29, %f28;
	fma.rn.f32 	%f30, %f29, 0fC0000000, 0f3F800000;
	setp.ge.f32 	%p12, %f25, 0f41102CB4;
	selp.f32 	%f31, 0f3F800000, %f30, %p12;
	copysign.f32 	%f32, %f23, %f31;
	mul.f32 	%f33, %f23, %f23;
	fma.rn.f32 	%f34, %f33, 0f3C80F082, 0fBD563CAE;
	fma.rn.f32 	%f35, %f34, %f33, 0f3E085941;
	fma.rn.f32 	%f36, %f35, %f33, 0fBEAAA9ED;
	fma.rn.f32 	%f37, %f36, %f33, 0f00000000;
	fma.rn.f32 	%f38, %f37, %f23, %f23;
	setp.ge.f32 	%p13, %f25, 0f3F19999A;
	selp.f32 	%f39, %f32, %f38, %p13;
	add.f32 	%f40, %f39, 0f3F800000;
	mul.f32 	%f4, %f24, %f40;
	// begin inline asm
	{  cvt.rn.f16.f32 %rs15, %f4;}

	// end inline asm
	// begin inline asm
	{  cvt.f32.f16 %f5, %rs8;}

	// end inline asm
	add.f32 	%f41, %f5, %f2;
	mul.f32 	%f42, %f41, %f41;
	mul.f32 	%f43, %f41, %f42;
	fma.rn.f32 	%f44, %f43, 0f3D372713, %f41;
	mul.f32 	%f45, %f44, 0f3F4C422A;
	mul.f32 	%f46, %f41, 0f3F000000;
	abs.f32 	%f47, %f45;
	mul.f32 	%f48, %f47, 0f4038AA3B;
	ex2.approx.ftz.f32 	%f49, %f48;
	add.f32 	%f50, %f49, 0f3F800000;
	rcp.approx.ftz.f32 	%f51, %f50;
	fma.rn.f32 	%f52, %f51, 0fC0000000, 0f3F800000;
	setp.ge.f32 	%p14, %f47, 0f41102CB4;
	selp.f32 	%f53, 0f3F800000, %f52, %p14;
	copysign.f32 	%f54, %f45, %f53;
	mul.f32 	%f55, %f45, %f45;
	fma.rn.f32 	%f56, %f55, 0f3C80F082, 0fBD563CAE;
	fma.rn.f32 	%f57, %f56, %f55, 0f3E085941;
	fma.rn.f32 	%f58, %f57, %f55, 0fBEAAA9ED;
	fma.rn.f32 	%f59, %f58, %f55, 0f00000000;
	fma.rn.f32 	%f60, %f59, %f45, %f45;
	setp.ge.f32 	%p15, %f47, 0f3F19999A;
	selp.f32 	%f61, %f54, %f60, %p15;
	add.f32 	%f62, %f61, 0f3F800000;
	mul.f32 	%f6, %f46, %f62;
	// begin inline asm
	{  cvt.rn.f16.f32 %rs17, %f6;}

	// end inline asm
	mov.b32 	%r183, {%rs15, %rs17};
	// begin inline asm
	{  cvt.f32.f16 %f7, %rs7;}

	// end inline asm
	add.f32 	%f63, %f7, %f2;
	mul.f32 	%f64, %f63, %f63;
	mul.f32 	%f65, %f63, %f64;
	fma.rn.f32 	%f66, %f65, 0f3D372713, %f63;
	mul.f32 	%f67, %f66, 0f3F4C422A;
	mul.f32 	%f68, %f63, 0f3F000000;
	abs.f32 	%f69, %f67;
	mul.f32 	%f70, %f69, 0f4038AA3B;
	ex2.approx.ftz.f32 	%f71, %f70;
	add.f32 	%f72, %f71, 0f3F800000;
	rcp.approx.ftz.f32 	%f73, %f72;
	fma.rn.f32 	%f74, %f73, 0fC0000000, 0f3F800000;
	setp.ge.f32 	%p16, %f69, 0f41102CB4;
	selp.f32 	%f75, 0f3F800000, %f74, %p16;
	copysign.f32 	%f76, %f67, %f75;
	mul.f32 	%f77, %f67, %f67;
	fma.rn.f32 	%f78, %f77, 0f3C80F082, 0fBD563CAE;
	fma.rn.f32 	%f79, %f78, %f77, 0f3E085941;
	fma.rn.f32 	%f80, %f79, %f77, 0fBEAAA9ED;
	fma.rn.f32 	%f81, %f80, %f77, 0f00000000;
	fma.rn.f32 	%f82, %f81, %f67, %f67;
	setp.ge.f32 	%p17, %f69, 0f3F19999A;
	selp.f32 	%f83, %f76, %f82, %p17;
	add.f32 	%f84, %f83, 0f3F800000;
	mul.f32 	%f8, %f68, %f84;
	// begin inline asm
	{  cvt.rn.f16.f32 %rs19, %f8;}

	// end inline asm
	// begin inline asm
	{  cvt.f32.f16 %f9, %rs6;}

	// end inline asm
	add.f32 	%f85, %f9, %f2;
	mul.f32 	%f86, %f85, %f85;
	mul.f32 	%f87, %f85, %f86;
	fma.rn.f32 	%f88, %f87, 0f3D372713, %f85;
	mul.f32 	%f89, %f88, 0f3F4C422A;
	mul.f32 	%f90, %f85, 0f3F000000;
	abs.f32 	%f91, %f89;
	mul.f32 	%f92, %f91, 0f4038AA3B;
	ex2.approx.ftz.f32 	%f93, %f92;
	add.f32 	%f94, %f93, 0f3F800000;
	rcp.approx.ftz.f32 	%f95, %f94;
	fma.rn.f32 	%f96, %f95, 0fC0000000, 0f3F800000;
	setp.ge.f32 	%p18, %f91, 0f41102CB4;
	selp.f32 	%f97, 0f3F800000, %f96, %p18;
	copysign.f32 	%f98, %f89, %f97;
	mul.f32 	%f99, %f89, %f89;
	fma.rn.f32 	%f100, %f99, 0f3C80F082, 0fBD563CAE;
	fma.rn.f32 	%f101, %f100, %f99, 0f3E085941;
	fma.rn.f32 	%f102, %f101, %f99, 0fBEAAA9ED;
	fma.rn.f32 	%f103, %f102, %f99, 0f00000000;
	fma.rn.f32 	%f104, %f103, %f89, %f89;
	setp.ge.f32 	%p19, %f91, 0f3F19999A;
	selp.f32 	%f105, %f98, %f104, %p19;
	add.f32 	%f106, %f105, 0f3F800000;
	mul.f32 	%f10, %f90, %f106;
	// begin inline asm
	{  cvt.rn.f16.f32 %rs21, %f10;}

	// end inline asm
	mov.b32 	%r184, {%rs19, %rs21};
	// begin inline asm
	{  cvt.f32.f16 %f11, %rs5;}

	// end inline asm
	add.f32 	%f107, %f11, %f2;
	mul.f32 	%f108, %f107, %f107;
	mul.f32 	%f109, %f107, %f108;
	fma.rn.f32 	%f110, %f109, 0f3D372713, %f107;
	mul.f32 	%f111, %f110, 0f3F4C422A;
	mul.f32 	%f112, %f107, 0f3F000000;
	abs.f32 	%f113, %f111;
	mul.f32 	%f114, %f113, 0f4038AA3B;
	ex2.approx.ftz.f32 	%f115, %f114;
	add.f32 	%f116, %f115, 0f3F800000;
	rcp.approx.ftz.f32 	%f117, %f116;
	fma.rn.f32 	%f118, %f117, 0fC0000000, 0f3F800000;
	setp.ge.f32 	%p20, %f113, 0f41102CB4;
	selp.f32 	%f119, 0f3F800000, %f118, %p20;
	copysign.f32 	%f120, %f111, %f119;
	mul.f32 	%f121, %f111, %f111;
	fma.rn.f32 	%f122, %f121, 0f3C80F082, 0fBD563CAE;
	fma.rn.f32 	%f123, %f122, %f121, 0f3E085941;
	fma.rn.f32 	%f124, %f123, %f121, 0fBEAAA9ED;
	fma.rn.f32 	%f125, %f124, %f121, 0f00000000;
	fma.rn.f32 	%f126, %f125, %f111, %f111;
	setp.ge.f32 	%p21, %f113, 0f3F19999A;
	selp.f32 	%f127, %f120, %f126, %p21;
	add.f32 	%f128, %f127, 0f3F800000;
	mul.f32 	%f12, %f112, %f128;
	// begin inline asm
	{  cvt.rn.f16.f32 %rs23, %f12;}

	// end inline asm
	// begin inline asm
	{  cvt.f32.f16 %f13, %rs4;}

	// end inline asm
	add.f32 	%f129, %f13, %f2;
	mul.f32 	%f130, %f129, %f129;
	mul.f32 	%f131, %f129, %f130;
	fma.rn.f32 	%f132, %f131, 0f3D372713, %f129;
	mul.f32 	%f133, %f132, 0f3F4C422A;
	mul.f32 	%f134, %f129, 0f3F000000;
	abs.f32 	%f135, %f133;
	mul.f32 	%f136, %f135, 0f4038AA3B;
	ex2.approx.ftz.f32 	%f137, %f136;
	add.f32 	%f138, %f137, 0f3F800000;
	rcp.approx.ftz.f32 	%f139, %f138;
	fma.rn.f32 	%f140, %f139, 0fC0000000, 0f3F800000;
	setp.ge.f32 	%p22, %f135, 0f41102CB4;
	selp.f32 	%f141, 0f3F800000, %f140, %p22;
	copysign.f32 	%f142, %f133, %f141;
	mul.f32 	%f143, %f133, %f133;
	fma.rn.f32 	%f144, %f143, 0f3C80F082, 0fBD563CAE;
	fma.rn.f32 	%f145, %f144, %f143, 0f3E085941;
	fma.rn.f32 	%f146, %f145, %f143, 0fBEAAA9ED;
	fma.rn.f32 	%f147, %f146, %f143, 0f00000000;
	fma.rn.f32 	%f148, %f147, %f133, %f133;
	setp.ge.f32 	%p23, %f135, 0f3F19999A;
	selp.f32 	%f149, %f142, %f148, %p23;
	add.f32 	%f150, %f149, 0f3F800000;
	mul.f32 	%f14, %f134, %f150;
	// begin inline asm
	{  cvt.rn.f16.f32 %rs25, %f14;}

	// end inline asm
	mov.b32 	%r185, {%rs23, %rs25};
	// begin inline asm
	{  cvt.f32.f16 %f15, %rs3;}

	// end inline asm
	add.f32 	%f151, %f15, %f2;
	mul.f32 	%f152, %f151, %f151;
	mul.f32 	%f153, %f151, %f152;
	fma.rn.f32 	%f154, %f153, 0f3D372713, %f151;
	mul.f32 	%f155, %f154, 0f3F4C422A;
	mul.f32 	%f156, %f151, 0f3F000000;
	abs.f32 	%f157, %f155;
	mul.f32 	%f158, %f157, 0f4038AA3B;
	ex2.approx.ftz.f32 	%f159, %f158;
	add.f32 	%f160, %f159, 0f3F800000;
	rcp.approx.ftz.f32 	%f161, %f160;
	fma.rn.f32 	%f162, %f161, 0fC0000000, 0f3F800000;
	setp.ge.f32 	%p24, %f157, 0f41102CB4;
	selp.f32 	%f163, 0f3F800000, %f162, %p24;
	copysign.f32 	%f164, %f155, %f163;
	mul.f32 	%f165, %f155, %f155;
	fma.rn.f32 	%f166, %f165, 0f3C80F082, 0fBD563CAE;
	fma.rn.f32 	%f167, %f166, %f165, 0f3E085941;
	fma.rn.f32 	%f168, %f167, %f165, 0fBEAAA9ED;
	fma.rn.f32 	%f169, %f168, %f165, 0f00000000;
	fma.rn.f32 	%f170, %f169, %f155, %f155;
	setp.ge.f32 	%p25, %f157, 0f3F19999A;
	selp.f32 	%f171, %f164, %f170, %p25;
	add.f32 	%f172, %f171, 0f3F800000;
	mul.f32 	%f16, %f156, %f172;
	// begin inline asm
	{  cvt.rn.f16.f32 %rs27, %f16;}

	// end inline asm
	// begin inline asm
	{  cvt.f32.f16 %f17, %rs2;}

	// end inline asm
	add.f32 	%f173, %f17, %f2;
	mul.f32 	%f174, %f173, %f173;
	mul.f32 	%f175, %f173, %f174;
	fma.rn.f32 	%f176, %f175, 0f3D372713, %f173;
	mul.f32 	%f177, %f176, 0f3F4C422A;
	mul.f32 	%f178, %f173, 0f3F000000;
	abs.f32 	%f179, %f177;
	mul.f32 	%f180, %f179, 0f4038AA3B;
	ex2.approx.ftz.f32 	%f181, %f180;
	add.f32 	%f182, %f181, 0f3F800000;
	rcp.approx.ftz.f32 	%f183, %f182;
	fma.rn.f32 	%f184, %f183, 0fC0000000, 0f3F800000;
	setp.ge.f32 	%p26, %f179, 0f41102CB4;
	selp.f32 	%f185, 0f3F800000, %f184, %p26;
	copysign.f32 	%f186, %f177, %f185;
	mul.f32 	%f187, %f177, %f177;
	fma.rn.f32 	%f188, %f187, 0f3C80F082, 0fBD563CAE;
	fma.rn.f32 	%f189, %f188, %f187, 0f3E085941;
	fma.rn.f32 	%f190, %f189, %f187, 0fBEAAA9ED;
	fma.rn.f32 	%f191, %f190, %f187, 0f00000000;
	fma.rn.f32 	%f192, %f191, %f177, %f177;
	setp.ge.f32 	%p27, %f179, 0f3F19999A;
	selp.f32 	%f193, %f186, %f192, %p27;
	add.f32 	%f194, %f193, 0f3F800000;
	mul.f32 	%f18, %f178, %f194;
	// begin inline asm
	{  cvt.rn.f16.f32 %rs29, %f18;}

	// end inline asm
	mov.b32 	%r186, {%rs27, %rs29};
	mul.lo.s32 	%r187, %r77, %r4;
	cvt.u64.u32 	%rd43, %r187;
	cvt.u64.u32 	%rd44, %r5;
	add.s64 	%rd45, %rd43, %rd44;
	cvta.to.global.u64 	%rd46, %rd51;
	shl.b64 	%rd47, %rd45, 1;
	add.s64 	%rd48, %rd46, %rd47;
	wmma.store.d.sync.aligned.row.m16n16k16.global.f16 	[%rd48], {%r183, %r184, %r185, %r186}, %r77;
$L__BB0_11:
	ret;

}
	// .globl	_Z22fused_matmul_silu_fp16PK6__halfS1_S1_PS_iii
.visible .entry _Z22fused_matmul_silu_fp16PK6__halfS1_S1_PS_iii(
	.param .u64 .ptr .align 1 _Z22fused_matmul_silu_fp16PK6__halfS1_S1_PS_iii_param_0,
	.param .u64 .ptr .align 1 _Z22fused_matmul_silu_fp16PK6__halfS1_S1_PS_iii_param_1,
	.param .u64 .ptr .align 1 _Z22fused_matmul_silu_fp16PK6__halfS1_S1_PS_iii_param_2,
	.param .u64 .ptr .align 1 _Z22fused_matmul_silu_fp16PK6__halfS1_S1_PS_iii_param_3,
	.param .u32 _Z22fused_matmul_silu_fp16PK6__halfS1_S1_PS_iii_param_4,
	.param .u32 _Z22fused_matmul_silu_fp16PK6__halfS1_S1_PS_iii_param_5,
	.param .u32 _Z22fused_matmul_silu_fp16PK6__halfS1_S1_PS_iii_param_6
)
{
	.reg .pred 	%p<12>;
	.reg .b16 	%rs<31>;
	.reg .b32 	%r<239>;
	.reg .b32 	%f<109>;
	.reg .b64 	%rd<53>;

	ld.param.u64 	%rd8, [_Z22fused_matmul_silu_fp16PK6__halfS1_S1_PS_iii_param_0];
	ld.param.u64 	%rd9, [_Z22fused_matmul_silu_fp16PK6__halfS1_S1_PS_iii_param_1];
	ld.param.u32 	%r76, [_Z22fused_matmul_silu_fp16PK6__halfS1_S1_PS_iii_param_4];
	ld.param.u32 	%r77, [_Z22fused_matmul_silu_fp16PK6__halfS1_S1_PS_iii_param_5];
	ld.param.u32 	%r75, [_Z22fused_matmul_silu_fp16PK6__halfS1_S1_PS_iii_param_6];
	cvta.to.global.u64 	%rd1, %rd9;
	cvta.to.global.u64 	%rd2, %rd8;
	mov.f32 	%f1, 0f00000000;
	// begin inline asm
	{  cvt.rn.f16.f32 %rs30, %f1;}

	// end inline asm
	mov.b32 	%r234, {%rs30, %rs30};
	mov.u32 	%r78, %ctaid.x;
	mov.u32 	%r79, %ntid.x;
	mov.u32 	%r80, %tid.x;
	mad.lo.s32 	%r81, %r78, %r79, %r80;
	mov.u32 	%r82, %ctaid.y;
	shr.u32 	%r83, %r81, 1;
	and.b32  	%r4, %r83, 2147483632;
	setp.ge.s32 	%p1, %r4, %r76;
	shl.b32 	%r5, %r82, 4;
	setp.ge.s32 	%p2, %r5, %r77;
	or.pred  	%p3, %p1, %p2;
	@%p3 bra 	$L__BB1_11;
	setp.lt.s32 	%p4, %r75, 1;
	mov.u32 	%r233, %r234;
	mov.u32 	%r232, %r234;
	mov.u32 	%r231, %r234;
	@%p4 bra 	$L__BB1_8;
	mul.lo.s32 	%r209, %r75, %r4;
	add.s32 	%r86, %r75, -1;
	shr.u32 	%r87, %r86, 4;
	add.s32 	%r7, %r87, 1;
	and.b32  	%r8, %r7, 3;
	setp.lt.u32 	%p5, %r75, 49;
	mov.b32 	%r223, 0;
	mov.u32 	%r233, %r234;
	mov.u32 	%r232, %r234;
	mov.u32 	%r231, %r234;
	@%p5 bra 	$L__BB1_5;
	mul.wide.u32 	%rd10, %r209, 2;
	add.s64 	%rd11, %rd10, %rd2;
	add.s64 	%rd52, %rd11, 64;
	mul.lo.s32 	%r208, %r77, 48;
	shl.b32 	%r207, %r77, 5;
	shl.b32 	%r206, %r77, 4;
	and.b32  	%r89, %r7, 536870908;
	neg.s32 	%r204, %r89;
	mov.b32 	%r205, 0;
	cvt.u64.u32 	%rd15, %r5;
	mov.u32 	%r233, %r234;
	mov.u32 	%r232, %r234;
	mov.u32 	%r231, %r234;
	mov.u32 	%r223, %r205;
$L__BB1_4:
	mul.wide.u32 	%rd12, %r209, 2;
	add.s64 	%rd13, %rd2, %rd12;
	wmma.load.a.sync.aligned.row.m16n16k16.global.f16 	{%r90, %r91, %r92, %r93, %r94, %r95, %r96, %r97}, [%rd13], %r75;
	cvt.s64.s32 	%rd14, %r205;
	add.s64 	%rd16, %rd14, %rd15;
	shl.b64 	%rd17, %rd16, 1;
	add.s64 	%rd18, %rd1, %rd17;
	wmma.load.b.sync.aligned.col.m16n16k16.global.f16 	{%r98, %r99, %r100, %r101, %r102, %r103, %r104, %r105}, [%rd18], %r77;
	wmma.mma.sync.aligned.row.col.m16n16k16.f16.f16 {%r106, %r107, %r108, %r109}, {%r90, %r91, %r92, %r93, %r94, %r95, %r96, %r97}, {%r98, %r99, %r100, %r101, %r102, %r103, %r104, %r105}, {%r231, %r232, %r233, %r234};
	add.s64 	%rd19, %rd52, -32;
	wmma.load.a.sync.aligned.row.m16n16k16.global.f16 	{%r110, %r111, %r112, %r113, %r114, %r115, %r116, %r117}, [%rd19], %r75;
	cvt.s64.s32 	%rd20, %r206;
	add.s64 	%rd21, %rd20, %rd15;
	shl.b64 	%rd22, %rd21, 1;
	add.s64 	%rd23, %rd1, %rd22;
	wmma.load.b.sync.aligned.col.m16n16k16.global.f16 	{%r118, %r119, %r120, %r121, %r122, %r123, %r124, %r125}, [%rd23], %r77;
	wmma.mma.sync.aligned.row.col.m16n16k16.f16.f16 {%r126, %r127, %r128, %r129}, {%r110, %r111, %r112, %r113, %r114, %r115, %r116, %r117}, {%r118, %r119, %r120, %r121, %r122, %r123, %r124, %r125}, {%r106, %r107, %r108, %r109};
	wmma.load.a.sync.aligned.row.m16n16k16.global.f16 	{%r130, %r131, %r132, %r133, %r134, %r135, %r136, %r137}, [%rd52], %r75;
	cvt.s64.s32 	%rd24, %r207;
	add.s64 	%rd25, %rd24, %rd15;
	shl.b64 	%rd26, %rd25, 1;
	add.s64 	%rd27, %rd1, %rd26;
	wmma.load.b.sync.aligned.col.m16n16k16.global.f16 	{%r138, %r139, %r140, %r141, %r142, %r143, %r144, %r145}, [%rd27], %r77;
	wmma.mma.sync.aligned.row.col.m16n16k16.f16.f16 {%r146, %r147, %r148, %r149}, {%r130, %r131, %r132, %r133, %r134, %r135, %r136, %r137}, {%r138, %r139, %r140, %r141, %r142, %r143, %r144, %r145}, {%r126, %r127, %r128, %r129};
	add.s64 	%rd28, %rd52, 32;
	wmma.load.a.sync.aligned.row.m16n16k16.global.f16 	{%r150, %r151, %r152, %r153, %r154, %r155, %r156, %r157}, [%rd28], %r75;
	cvt.s64.s32 	%rd29, %r208;
	add.s64 	%rd30, %rd29, %rd15;
	shl.b64 	%rd31, %rd30, 1;
	add.s64 	%rd32, %rd1, %rd31;
	wmma.load.b.sync.aligned.col.m16n16k16.global.f16 	{%r158, %r159, %r160, %r161, %r162, %r163, %r164, %r165}, [%rd32], %r77;
	wmma.mma.sync.aligned.row.col.m16n16k16.f16.f16 {%r231, %r232, %r233, %r234}, {%r150, %r151, %r152, %r153, %r154, %r155, %r156, %r157}, {%r158, %r159, %r160, %r161, %r162, %r163, %r164, %r165}, {%r146, %r147, %r148, %r149};
	add.s32 	%r223, %r223, 64;
	add.s64 	%rd52, %rd52, 128;
	add.s32 	%r209, %r209, 64;
	shl.b32 	%r166, %r77, 6;
	add.s32 	%r208, %r208, %r166;
	add.s32 	%r207, %r207, %r166;
	add.s32 	%r206, %r206, %r166;
	add.s32 	%r205, %r205, %r166;
	add.s32 	%r204, %r204, 4;
	setp.ne.s32 	%p6, %r204, 0;
	@%p6 bra 	$L__BB1_4;
$L__BB1_5:
	setp.eq.s32 	%p7, %r8, 0;
	@%p7 bra 	$L__BB1_8;
	mul.lo.s32 	%r226, %r223, %r77;
	shl.b32 	%r45, %r77, 4;
	mad.lo.s32 	%r225, %r75, %r4, %r223;
	neg.s32 	%r224, %r8;
	cvt.u64.u32 	%rd36, %r5;
$L__BB1_7:
	.pragma "nounroll";
	mul.wide.u32 	%rd33, %r225, 2;
	add.s64 	%rd34, %rd2, %rd33;
	wmma.load.a.sync.aligned.row.m16n16k16.global.f16 	{%r167, %r168, %r169, %r170, %r171, %r172, %r173, %r174}, [%rd34], %r75;
	cvt.s64.s32 	%rd35, %r226;
	add.s64 	%rd37, %rd35, %rd36;
	shl.b64 	%rd38, %rd37, 1;
	add.s64 	%rd39, %rd1, %rd38;
	wmma.load.b.sync.aligned.col.m16n16k16.global.f16 	{%r175, %r176, %r177, %r178, %r179, %r180, %r181, %r182}, [%rd39], %r77;
	wmma.mma.sync.aligned.row.col.m16n16k16.f16.f16 {%r231, %r232, %r233, %r234}, {%r167, %r168, %r169, %r170, %r171, %r172, %r173, %r174}, {%r175, %r176, %r177, %r178, %r179, %r180, %r181, %r182}, {%r231, %r232, %r233, %r234};
	add.s32 	%r226, %r226, %r45;
	add.s32 	%r225, %r225, 16;
	add.s32 	%r224, %r224, 1;
	setp.ne.s32 	%p8, %r224, 0;
	@%p8 bra 	$L__BB1_7;
$L__BB1_8:
	ld.param.u64 	%rd49, [_Z22fused_matmul_silu_fp16PK6__halfS1_S1_PS_iii_param_2];
	setp.eq.s64 	%p9, %rd49, 0;
	mov.b32 	{%rs3, %rs2}, %r234;
	mov.b32 	{%rs5, %rs4}, %r233;
	mov.b32 	{%rs7, %rs6}, %r232;
	mov.b32 	{%rs9, %rs8}, %r231;
	setp.ge.s32 	%p10, %r82, %r77;
	or.pred  	%p11, %p9, %p10;
	@%p11 bra 	$L__BB1_10;
	ld.param.u64 	%rd50, [_Z22fused_matmul_silu_fp16PK6__halfS1_S1_PS_iii_param_2];
	cvta.to.global.u64 	%rd40, %rd50;
	mul.wide.u32 	%rd41, %r82, 2;
	add.s64 	%rd42, %rd40, %rd41;
	ld.global.nc.u16 	%rs30, [%rd42];
$L__BB1_10:
	ld.param.u64 	%rd51, [_Z22fused_matmul_silu_fp16PK6__halfS1_S1_PS_iii_param_3];
	// begin inline asm
	{  cvt.f32.f16 %f2, %rs30;}

	// end inline asm
	// begin inline asm
	{  cvt.f32.f16 %f3, %rs9;}

	// end inline asm
	add.f32 	%f19, %f3, %f2;
	fma.rn.f32 	%f20, %f19, 0fBBBB989D, 0f3F000000;
	cvt.sat.f32.f32 	%f21, %f20;
	mov.f32 	%f22, 0f4B400001;
	mov.f32 	%f23, 0f437C0000;
	fma.rm.f32 	%f24, %f21, %f23, %f22;
	add.f32 	%f25, %f24, 0fCB40007F;
	neg.f32 	%f26, %f25;
	fma.rn.f32 	%f27, %f19, 0fBFB8AA3B, %f26;
	fma.rn.f32 	%f28, %f19, 0fB2A57060, %f27;
	mov.b32 	%r183, %f24;
	shl.b32 	%r184, %r183, 23;
	mov.b32 	%f29, %r184;
	ex2.approx.ftz.f32 	%f30, %f28;
	fma.rn.f32 	%f31, %f30, %f29, 0f3F800000;
	div.rn.f32 	%f4, %f19, %f31;
	// begin inline asm
	{  cvt.rn.f16.f32 %rs15, %f4;}

	// end inline asm
	// begin inline asm
	{  cvt.f32.f16 %f5, %rs8;}

	// end inline asm
	add.f32 	%f32, %f5, %f2;
	fma.rn.f32 	%f33, %f32, 0fBBBB989D, 0f3F000000;
	cvt.sat.f32.f32 	%f34, %f33;
	fma.rm.f32 	%f35, %f34, %f23, %f22;
	add.f32 	%f36, %f35, 0fCB40007F;
	neg.f32 	%f37, %f36;
	fma.rn.f32 	%f38, %f32, 0fBFB8AA3B, %f37;
	fma.rn.f32 	%f39, %f32, 0fB2A57060, %f38;
	mov.b32 	%r185, %f35;
	shl.b32 	%r186, %r185, 23;
	mov.b32 	%f40, %r186;
	ex2.approx.ftz.f32 	%f41, %f39;
	fma.rn.f32 	%f42, %f41, %f40, 0f3F800000;
	div.rn.f32 	%f6, %f32, %f42;
	// begin inline asm
	{  cvt.rn.f16.f32 %rs17, %f6;}

	// end inline asm
	mov.b32 	%r187, {%rs15, %rs17};
	// begin inline asm
	{  cvt.f32.f16 %f7, %rs7;}

	// end inline asm
	add.f32 	%f43, %f7, %f2;
	fma.rn.f32 	%f44, %f43, 0fBBBB989D, 0f3F000000;
	cvt.sat.f32.f32 	%f45, %f44;
	fma.rm.f32 	%f46, %f45, %f23, %f22;
	add.f32 	%f47, %f46, 0fCB40007F;
	neg.f32 	%f48, %f47;
	fma.rn.f32 	%f49, %f43, 0fBFB8AA3B, %f48;
	fma.rn.f32 	%f50, %f43, 0fB2A57060, %f49;
	mov.b32 	%r188, %f46;
	shl.b32 	%r189, %r188, 23;
	mov.b32 	%f51, %r189;
	ex2.approx.ftz.f32 	%f52, %f50;
	fma.rn.f32 	%f53, %f52, %f51, 0f3F800000;
	div.rn.f32 	%f8, %f43, %f53;
	// begin inline asm
	{  cvt.rn.f16.f32 %rs19, %f8;}

	// end inline asm
	// begin inline asm
	{  cvt.f32.f16 %f9, %rs6;}

	// end inline asm
	add.f32 	%f54, %f9, %f2;
	fma.rn.f32 	%f55, %f54, 0fBBBB989D, 0f3F000000;
	cvt.sat.f32.f32 	%f56, %f55;
	fma.rm.f32 	%f57, %f56, %f23, %f22;
	add.f32 	%f58, %f57, 0fCB40007F;
	neg.f32 	%f59, %f58;
	fma.rn.f32 	%f60, %f54, 0fBFB8AA3B, %f59;
	fma.rn.f32 	%f61, %f54, 0fB2A57060, %f60;
	mov.b32 	%r190, %f57;
	shl.b32 	%r191, %r190, 23;
	mov.b32 	%f62, %r191;
	ex2.approx.ftz.f32 	%f63, %f61;
	fma.rn.f32 	%f64, %f63, %f62, 0f3F800000;
	div.rn.f32 	%f10, %f54, %f64;
	// begin inline asm
	{  cvt.rn.f16.f32 %rs21, %f10;}

	// end inline asm
	mov.b32 	%r192, {%rs19, %rs21};
	// begin inline asm
	{  cvt.f32.f16 %f11, %rs5;}

	// end inline asm
	add.f32 	%f65, %f11, %f2;
	fma.rn.f32 	%f66, %f65, 0fBBBB989D, 0f3F000000;
	cvt.sat.f32.f32 	%f67, %f66;
	fma.rm.f32 	%f68, %f67, %f23, %f22;
	add.f32 	%f69, %f68, 0fCB40007F;
	neg.f32 	%f70, %f69;
	fma.rn.f32 	%f71, %f65, 0fBFB8AA3B, %f70;
	fma.rn.f32 	%f72, %f65, 0fB2A57060, %f71;
	mov.b32 	%r193, %f68;
	shl.b32 	%r194, %r193, 23;
	mov.b32 	%f73, %r194;
	ex2.approx.ftz.f32 	%f74, %f72;
	fma.rn.f32 	%f75, %f74, %f73, 0f3F800000;
	div.rn.f32 	%f12, %f65, %f75;
	// begin inline asm
	{  cvt.rn.f16.f32 %rs23, %f12;}

	// end inline asm
	// begin inline asm
	{  cvt.f32.f16 %f13, %rs4;}

	// end inline asm
	add.f32 	%f76, %f13, %f2;
	fma.rn.f32 	%f77, %f76, 0fBBBB989D, 0f3F000000;
	cvt.sat.f32.f32 	%f78, %f77;
	fma.rm.f32 	%f79, %f78, %f23, %f22;
	add.f32 	%f80, %f79, 0fCB40007F;
	neg.f32 	%f81, %f80;
	fma.rn.f32 	%f82, %f76, 0fBFB8AA3B, %f81;
	fma.rn.f32 	%f83, %f76, 0fB2A57060, %f82;
	mov.b32 	%r195, %f79;
	shl.b32 	%r196, %r195, 23;
	mov.b32 	%f84, %r196;
	ex2.approx.ftz.f32 	%f85, %f83;
	fma.rn.f32 	%f86, %f85, %f84, 0f3F800000;
	div.rn.f32 	%f14, %f76, %f86;
	// begin inline asm
	{  cvt.rn.f16.f32 %rs25, %f14;}

	// end inline asm
	mov.b32 	%r197, {%rs23, %rs25};
	// begin inline asm
	{  cvt.f32.f16 %f15, %rs3;}

	// end inline asm
	add.f32 	%f87, %f15, %f2;
	fma.rn.f32 	%f88, %f87, 0fBBBB989D, 0f3F000000;
	cvt.sat.f32.f32 	%f89, %f88;
	fma.rm.f32 	%f90, %f89, %f23, %f22;
	add.f32 	%f91, %f90, 0fCB40007F;
	neg.f32 	%f92, %f91;
	fma.rn.f32 	%f93, %f87, 0fBFB8AA3B, %f92;
	fma.rn.f32 	%f94, %f87, 0fB2A57060, %f93;
	mov.b32 	%r198, %f90;
	shl.b32 	%r199, %r198, 23;
	mov.b32 	%f95, %r199;
	ex2.approx.ftz.f32 	%f96, %f94;
	fma.rn.f32 	%f97, %f96, %f95, 0f3F800000;
	div.rn.f32 	%f16, %f87, %f97;
	// begin inline asm
	{  cvt.rn.f16.f32 %rs27, %f16;}

	// end inline asm
	// begin inline asm
	{  cvt.f32.f16 %f17, %rs2;}

	// end inline asm
	add.f32 	%f98, %f17, %f2;
	fma.rn.f32 	%f99, %f98, 0fBBBB989D, 0f3F000000;
	cvt.sat.f32.f32 	%f100, %f99;
	fma.rm.f32 	%f101, %f100, %f23, %f22;
	add.f32 	%f102, %f101, 0fCB40007F;
	neg.f32 	%f103, %f102;
	fma.rn.f32 	%f104, %f98, 0fBFB8AA3B, %f103;
	fma.rn.f32 	%f105, %f98, 0fB2A57060, %f104;
	mov.b32 	%r200, %f101;
	shl.b32 	%r201, %r200, 23;
	mov.b32 	%f106, %r201;
	ex2.approx.ftz.f32 	%f107, %f105;
	fma.rn.f32 	%f108, %f107, %f106, 0f3F800000;
	div.rn.f32 	%f18, %f98, %f108;
	// begin inline asm
	{  cvt.rn.f16.f32 %rs29, %f18;}

	// end inline asm
	mov.b32 	%r202, {%rs27, %rs29};
	mul.lo.s32 	%r203, %r77, %r4;
	cvt.u64.u32 	%rd43, %r203;
	cvt.u64.u32 	%rd44, %r5;
	add.s64 	%rd45, %rd43, %rd44;
	cvta.to.global.u64 	%rd46, %rd51;
	shl.b64 	%rd47, %rd45, 1;
	add.s64 	%rd48, %rd46, %rd47;
	wmma.store.d.sync.aligned.row.m16n16k16.global.f16 	[%rd48], {%r187, %r192, %r197, %r202}, %r77;
$L__BB1_11:
	ret;

}
	// .globl	_Z22fused_matmul_gelu_fp32PKfS0_S0_Pfiii
.visible .entry _Z22fused_matmul_gelu_fp32PKfS0_S0_Pfiii(
	.param .u64 .ptr .align 1 _Z22fused_matmul_gelu_fp32PKfS0_S0_Pfiii_param_0,
	.param .u64 .ptr .align 1 _Z22fused_matmul_gelu_fp32PKfS0_S0_Pfiii_param_1,
	.param .u64 .ptr .align 1 _Z22fused_matmul_gelu_fp32PKfS0_S0_Pfiii_param_2,
	.param .u64 .ptr .align 1 _Z22fused_matmul_gelu_fp32PKfS0_S0_Pfiii_param_3,
	.param .u32 _Z22fused_matmul_gelu_fp32PKfS0_S0_Pfiii_param_4,
	.param .u32 _Z22fused_matmul_gelu_fp32PKfS0_S0_Pfiii_param_5,
	.param .u32 _Z22fused_matmul_gelu_fp32PKfS0_S0_Pfiii_param_6
)
{
	.reg .pred 	%p<15>;
	.reg .b32 	%r<43>;
	.reg .b32 	%f<89>;
	.reg .b64 	%rd<17>;
	// demoted variable
	.shared .align 4 .b8 _ZZ22fused_matmul_gelu_fp32PKfS0_S0_PfiiiE2As[1024];
	// demoted variable
	.shared .align 4 .b8 _ZZ22fused_matmul_gelu_fp32PKfS0_S0_PfiiiE2Bs[1024];
	ld.param.u64 	%rd4, [_Z22fused_matmul_gelu_fp32PKfS0_S0_Pfiii_param_0];
	ld.param.u64 	%rd5, [_Z22fused_matmul_gelu_fp32PKfS0_S0_Pfiii_param_1];
	ld.param.u64 	%rd6, [_Z22fused_matmul_gelu_fp32PKfS0_S0_Pfiii_param_2];
	ld.param.u64 	%rd7, [_Z22fused_matmul_gelu_fp32PKfS0_S0_Pfiii_param_3];
	ld.param.u32 	%r24, [_Z22fused_matmul_gelu_fp32PKfS0_S0_Pfiii_param_4];
	ld.param.u32 	%r25, [_Z22fused_matmul_gelu_fp32PKfS0_S0_Pfiii_param_5];
	ld.param.u32 	%r26, [_Z22fused_matmul_gelu_fp32PKfS0_S0_Pfiii_param_6];
	mov.u32 	%r27, %ctaid.x;
	mov.u32 	%r28, %ctaid.y;
	mov.u32 	%r38, %tid.x;
	mov.u32 	%r40, %tid.y;
	shl.b32 	%r29, %r28, 4;
	add.s32 	%r3, %r29, %r40;
	shl.b32 	%r4, %r27, 4;
	add.s32 	%r5, %r4, %r38;
	setp.lt.s32 	%p1, %r26, 1;
	mov.f32 	%f87, 0f00000000;
	@%p1 bra 	$L__BB2_7;
	add.s32 	%r30, %r26, 15;
	shr.u32 	%r31, %r30, 4;
	shl.b32 	%r32, %r40, 6;
	mov.u32 	%r33, _ZZ22fused_matmul_gelu_fp32PKfS0_S0_PfiiiE2As;
	add.s32 	%r6, %r33, %r32;
	shl.b32 	%r34, %r38, 2;
	add.s32 	%r7, %r6, %r34;
	mov.u32 	%r35, _ZZ22fused_matmul_gelu_fp32PKfS0_S0_PfiiiE2Bs;
	add.s32 	%r9, %r35, %r34;
	add.s32 	%r8, %r9, %r32;
	neg.s32 	%r42, %r31;
	mad.lo.s32 	%r36, %r40, %r25, %r38;
	add.s32 	%r41, %r36, %r4;
	shl.b32 	%r12, %r25, 4;
	mad.lo.s32 	%r39, %r26, %r3, %r38;
	cvta.to.global.u64 	%rd1, %rd4;
	cvta.to.global.u64 	%rd2, %rd5;
	mov.f32 	%f87, 0f00000000;
$L__BB2_2:
	setp.ge.s32 	%p2, %r3, %r24;
	mul.wide.s32 	%rd8, %r39, 4;
	add.s64 	%rd3, %rd1, %rd8;
	setp.ge.s32 	%p3, %r38, %r26;
	mov.f32 	%f85, 0f00000000;
	or.pred  	%p4, %p2, %p3;
	@%p4 bra 	$L__BB2_4;
	ld.global.nc.f32 	%f85, [%rd3];
$L__BB2_4:
	setp.ge.s32 	%p5, %r5, %r25;
	st.shared.f32 	[%r7], %f85;
	setp.ge.s32 	%p6, %r40, %r26;
	mov.f32 	%f86, 0f00000000;
	or.pred  	%p7, %p6, %p5;
	@%p7 bra 	$L__BB2_6;
	mul.wide.s32 	%rd9, %r41, 4;
	add.s64 	%rd10, %rd2, %rd9;
	ld.global.nc.f32 	%f86, [%rd10];
$L__BB2_6:
	st.shared.f32 	[%r8], %f86;
	bar.sync 	0;
	ld.shared.f32 	%f14, [%r6];
	ld.shared.f32 	%f15, [%r9];
	fma.rn.f32 	%f16, %f14, %f15, %f87;
	ld.shared.f32 	%f17, [%r6+4];
	ld.shared.f32 	%f18, [%r9+64];
	fma.rn.f32 	%f19, %f17, %f18, %f16;
	ld.shared.f32 	%f20, [%r6+8];
	ld.shared.f32 	%f21, [%r9+128];
	fma.rn.f32 	%f22, %f20, %f21, %f19;
	ld.shared.f32 	%f23, [%r6+12];
	ld.shared.f32 	%f24, [%r9+192];
	fma.rn.f32 	%f25, %f23, %f24, %f22;
	ld.shared.f32 	%f26, [%r6+16];
	ld.shared.f32 	%f27, [%r9+256];
	fma.rn.f32 	%f28, %f26, %f27, %f25;
	ld.shared.f32 	%f29, [%r6+20];
	ld.shared.f32 	%f30, [%r9+320];
	fma.rn.f32 	%f31, %f29, %f30, %f28;
	ld.shared.f32 	%f32, [%r6+24];
	ld.shared.f32 	%f33, [%r9+384];
	fma.rn.f32 	%f34, %f32, %f33, %f31;
	ld.shared.f32 	%f35, [%r6+28];
	ld.shared.f32 	%f36, [%r9+448];
	fma.rn.f32 	%f37, %f35, %f36, %f34;
	ld.shared.f32 	%f38, [%r6+32];
	ld.shared.f32 	%f39, [%r9+512];
	fma.rn.f32 	%f40, %f38, %f39, %f37;
	ld.shared.f32 	%f41, [%r6+36];
	ld.shared.f32 	%f42, [%r9+576];
	fma.rn.f32 	%f43, %f41, %f42, %f40;
	ld.shared.f32 	%f44, [%r6+40];
	ld.shared.f32 	%f45, [%r9+640];
	fma.rn.f32 	%f46, %f44, %f45, %f43;
	ld.shared.f32 	%f47, [%r6+44];
	ld.shared.f32 	%f48, [%r9+704];
	fma.rn.f32 	%f49, %f47, %f48, %f46;
	ld.shared.f32 	%f50, [%r6+48];
	ld.shared.f32 	%f51, [%r9+768];
	fma.rn.f32 	%f52, %f50, %f51, %f49;
	ld.shared.f32 	%f53, [%r6+52];
	ld.shared.f32 	%f54, [%r9+832];
	fma.rn.f32 	%f55, %f53, %f54, %f52;
	ld.shared.f32 	%f56, [%r6+56];
	ld.shared.f32 	%f57, [%r9+896];
	fma.rn.f32 	%f58, %f56, %f57, %f55;
	ld.shared.f32 	%f59, [%r6+60];
	ld.shared.f32 	%f60, [%r9+960];
	fma.rn.f32 	%f87, %f59, %f60, %f58;
	bar.sync 	0;
	add.s32 	%r42, %r42, 1;
	setp.ne.s32 	%p8, %r42, 0;
	add.s32 	%r41, %r41, %r12;
	add.s32 	%r40, %r40, 16;
	add.s32 	%r39, %r39, 16;
	add.s32 	%r38, %r38, 16;
	@%p8 bra 	$L__BB2_2;
$L__BB2_7:
	setp.ge.s32 	%p9, %r3, %r24;
	setp.ge.s32 	%p10, %r5, %r25;
	or.pred  	%p11, %p9, %p10;
	@%p11 bra 	$L__BB2_11;
	setp.eq.s64 	%p12, %rd6, 0;
	@%p12 bra 	$L__BB2_10;
	cvta.to.global.u64 	%rd11, %rd6;
	mul.wide.u32 	%rd12, %r5, 4;
	add.s64 	%rd13, %rd11, %rd12;
	ld.global.nc.f32 	%f61, [%rd13];
	add.f32 	%f87, %f87, %f61;
$L__BB2_10:
	mul.f32 	%f62, %f87, %f87;
	mul.f32 	%f63, %f87, %f62;
	fma.rn.f32 	%f64, %f63, 0f3D372713, %f87;
	mul.f32 	%f65, %f64, 0f3F4C422A;
	mul.f32 	%f66, %f87, 0f3F000000;
	abs.f32 	%f67, %f65;
	mul.f32 	%f68, %f67, 0f4038AA3B;
	ex2.approx.ftz.f32 	%f69, %f68;
	add.f32 	%f70, %f69, 0f3F800000;
	rcp.approx.ftz.f32 	%f71, %f70;
	fma.rn.f32 	%f72, %f71, 0fC0000000, 0f3F800000;
	setp.ge.f32 	%p13, %f67, 0f41102CB4;
	selp.f32 	%f73, 0f3F800000, %f72, %p13;
	copysign.f32 	%f74, %f65, %f73;
	mul.f32 	%f75, %f65, %f65;
	fma.rn.f32 	%f76, %f75, 0f3C80F082, 0fBD563CAE;
	fma.rn.f32 	%f77, %f76, %f75, 0f3E085941;
	fma.rn.f32 	%f78, %f77, %f75, 0fBEAAA9ED;
	fma.rn.f32 	%f79, %f78, %f75, 0f00000000;
	fma.rn.f32 	%f80, %f79, %f65, %f65;
	setp.ge.f32 	%p14, %f67, 0f3F19999A;
	selp.f32 	%f81, %f74, %f80, %p14;
	add.f32 	%f82, %f81, 0f3F800000;
	mul.f32 	%f83, %f66, %f82;
	mad.lo.s32 	%r37, %r25, %r3, %r5;
	cvta.to.global.u64 	%rd14, %rd7;
	mul.wide.u32 	%rd15, %r37, 4;
	add.s64 	%rd16, %rd14, %rd15;
	st.global.f32 	[%rd16], %f83;
$L__BB2_11:
	ret;

}


// ===== COMPILED SASS (sm_100) =====

	.target	sm_100

	.elftype	@"ET_EXEC"


//--------------------- .note.nv.tkinfo           --------------------------
	.section	.note.nv.tkinfo,"",@"SHT_NOTE"
	.sectionflags	@"SHF_NOTE_NV_TKINFO"
	.tkinfo
        /*0018*/ 	.word	0x00000002
        /*0030*/ 	.string	""
        /*0030*/ 	.string	"ptxas"
        /*0030*/ 	.string	"Cuda compilation tools, release 13.0, V13.0.88"
        /*0030*/ 	.string	"Build cuda_13.0.r13.0/compiler.36424714_0"
        /*0030*/ 	.string	"-arch sm_100 -m 64 "



//--------------------- .note.nv.cuinfo           --------------------------
	.section	.note.nv.cuinfo,"",@"SHT_NOTE"
	.sectionflags	@"SHF_NOTE_NV_CUINFO"
        /*0018*/ 	.short	0x0002
        /*001a*/ 	.short	0x0064
        /*001c*/ 	.short	0x0082
	.zero		2


//--------------------- .nv.info                  --------------------------
	.section	.nv.info,"",@"SHT_CUDA_INFO"
	.align	4


	//----- nvinfo : EIATTR_REGCOUNT
	.align		4
        /*0000*/ 	.byte	0x04, 0x2f
        /*0002*/ 	.short	(.L_1 - .L_0)
	.align		4
.L_0:
        /*0004*/ 	.word	index@(_Z22fused_matmul_gelu_fp16PK6__halfS1_S1_PS_iii)
        /*0008*/ 	.word	0x00000020


	//----- nvinfo : EIATTR_FRAME_SIZE
	.align		4
.L_1:
        /*000c*/ 	.byte	0x04, 0x11
        /*000e*/ 	.short	(.L_3 - .L_2)
	.align		4
.L_2:
        /*0010*/ 	.word	index@(_Z22fused_matmul_gelu_fp16PK6__halfS1_S1_PS_iii)
        /*0014*/ 	.word	0x00000000


	//----- nvinfo : EIATTR_REGCOUNT
	.align		4
.L_3:
        /*0018*/ 	.byte	0x04, 0x2f
        /*001a*/ 	.short	(.L_5 - .L_4)
	.align		4
.L_4:
        /*001c*/ 	.word	index@(_Z22fused_matmul_silu_fp16PK6__halfS1_S1_PS_iii)
        /*0020*/ 	.word	0x00000020


	//----- nvinfo : EIATTR_FRAME_SIZE
	.align		4
.L_5:
        /*0024*/ 	.byte	0x04, 0x11
        /*0026*/ 	.short	(.L_7 - .L_6)
	.align		4
.L_6:
        /*0028*/ 	.word	index@($__internal_0_$__cuda_sm3x_div_rn_noftz_f32_slowpath)
        /*002c*/ 	.word	0x00000000


	//----- nvinfo : EIATTR_FRAME_SIZE
	.align		4
.L_7:
        /*0030*/ 	.byte	0x04, 0x11
        /*0032*/ 	.short	(.L_9 - .L_8)
	.align		4
.L_8:
        /*0034*/ 	.word	index@(_Z22fused_matmul_silu_fp16PK6__halfS1_S1_PS_iii)
        /*0038*/ 	.word	0x00000000


	//----- nvinfo : EIATTR_REGCOUNT
	.align		4
.L_9:
        /*003c*/ 	.byte	0x04, 0x2f
        /*003e*/ 	.short	(.L_11 - .L_10)
	.align		4
.L_10:
        /*0040*/ 	.word	index@(_Z22fused_matmul_gelu_fp32PKfS0_S0_Pfiii)
        /*0044*/ 	.word	0x00000020


	//----- nvinfo : EIATTR_FRAME_SIZE
	.align		4
.L_11:
        /*0048*/ 	.byte	0x04, 0x11
        /*004a*/ 	.short	(.L_13 - .L_12)
	.align		4
.L_12:
        /*004c*/ 	.word	index@(_Z22fused_matmul_gelu_fp32PKfS0_S0_Pfiii)
        /*0050*/ 	.word	0x00000000


	//----- nvinfo : EIATTR_MIN_STACK_SIZE
	.align		4
.L_13:
        /*0054*/ 	.byte	0x04, 0x12
        /*0056*/ 	.short	(.L_15 - .L_14)
	.align		4
.L_14:
        /*0058*/ 	.word	index@(_Z22fused_matmul_gelu_fp32PKfS0_S0_Pfiii)
        /*005c*/ 	.word	0x00000000


	//----- nvinfo : EIATTR_MIN_STACK_SIZE
	.align		4
.L_15:
        /*0060*/ 	.byte	0x04, 0x12
        /*0062*/ 	.short	(.L_17 - .L_16)
	.align		4
.L_16:
        /*0064*/ 	.word	index@(_Z22fused_matmul_silu_fp16PK6__halfS1_S1_PS_iii)
        /*0068*/ 	.word	0x00000000


	//----- nvinfo : EIATTR_MIN_STACK_SIZE
	.align		4
.L_17:
        /*006c*/ 	.byte	0x04, 0x12
        /*006e*/ 	.short	(.L_19 - .L_18)
	.align		4
.L_18:
        /*0070*/ 	.word	index@(_Z22fused_matmul_gelu_fp16PK6__halfS1_S1_PS_iii)
        /*0074*/ 	.word	0x00000000
.L_19:


//--------------------- .nv.compat                --------------------------
	.section	.nv.compat,"",@"SHT_CUDA_COMPAT_INFO"
	.align	4
        /*0000*/ 	.byte	0x02, 0x09, 0x00, 0x00, 0x02, 0x02, 0x01, 0x00, 0x02, 0x05, 0x05, 0x00, 0x03, 0x07, 0x01, 0x01
        /*0010*/ 	.byte	0x02, 0x03, 0x00, 0x00, 0x02, 0x06, 0x01, 0x00, 0x04, 0x0b, 0x08, 0x00, 0x01, 0x00, 0x00, 0x00
        /*0020*/ 	.byte	0x00, 0x00, 0x00, 0x00


//--------------------- .nv.info._Z22fused_matmul_gelu_fp32PKfS0_S0_Pfiii --------------------------
	.section	.nv.info._Z22fused_matmul_gelu_fp32PKfS0_S0_Pfiii,"",@"SHT_CUDA_INFO"
	.sectionflags	@""
	.align	4


	//----- nvinfo : EIATTR_CUDA_API_VERSION
	.align		4
        /*0000*/ 	.byte	0x04, 0x37
        /*0002*/ 	.short	(.L_21 - .L_20)
.L_20:
        /*0004*/ 	.word	0x00000082


	//----- nvinfo : EIATTR_KPARAM_INFO
	.align		4
.L_21:
        /*0008*/ 	.byte	0x04, 0x17
        /*000a*/ 	.short	(.L_23 - .L_22)
.L_22:
        /*000c*/ 	.word	0x00000000
        /*0010*/ 	.short	0x0006
        /*0012*/ 	.short	0x0028
        /*0014*/ 	.byte	0x00, 0xf0, 0x11, 0x00


	//----- nvinfo : EIATTR_KPARAM_INFO
	.align		4
.L_23:
        /*0018*/ 	.byte	0x04, 0x17
        /*001a*/ 	.short	(.L_25 - .L_24)
.L_24:
        /*001c*/ 	.word	0x00000000
        /*0020*/ 	.short	0x0005
        /*0022*/ 	.short	0x0024
        /*0024*/ 	.byte	0x00, 0xf0, 0x11, 0x00


	//----- nvinfo : EIATTR_KPARAM_INFO
	.align		4
.L_25:
        /*0028*/ 	.byte	0x04, 0x17
        /*002a*/ 	.short	(.L_27 - .L_26)
.L_26:
        /*002c*/ 	.word	0x00000000
        /*0030*/ 	.short	0x0004
        /*0032*/ 	.short	0x0020
        /*0034*/ 	.byte	0x00, 0xf0, 0x11, 0x00


	//----- nvinfo : EIATTR_KPARAM_INFO
	.align		4
.L_27:
        /*0038*/ 	.byte	0x04, 0x17
        /*003a*/ 	.short	(.L_29 - .L_28)
.L_28:
        /*003c*/ 	.word	0x00000000
        /*0040*/ 	.short	0x0003
        /*0042*/ 	.short	0x0018
        /*0044*/ 	.byte	0x00, 0xf5, 0x21, 0x00


	//----- nvinfo : EIATTR_KPARAM_INFO
	.align		4
.L_29:
        /*0048*/ 	.byte	0x04, 0x17
        /*004a*/ 	.short	(.L_31 - .L_30)
.L_30:
        /*004c*/ 	.word	0x00000000
        /*0050*/ 	.short	0x0002
        /*0052*/ 	.short	0x0010
        /*0054*/ 	.byte	0x00, 0xf5, 0x21, 0x00


	//----- nvinfo : EIATTR_KPARAM_INFO
	.align		4
.L_31:
        /*0058*/ 	.byte	0x04, 0x17
        /*005a*/ 	.short	(.L_33 - .L_32)
.L_32:
        /*005c*/ 	.word	0x00000000
        /*0060*/ 	.short	0x0001
        /*0062*/ 	.short	0x0008
        /*0064*/ 	.byte	0x00, 0xf5, 0x21, 0x00


	//----- nvinfo : EIATTR_KPARAM_INFO
	.align		4
.L_33:
        /*0068*/ 	.byte	0x04, 0x17
        /*006a*/ 	.short	(.L_35 - .L_34)
.L_34:
        /*006c*/ 	.word	0x00000000
        /*0070*/ 	.short	0x0000
        /*0072*/ 	.short	0x0000
        /*0074*/ 	.byte	0x00, 0xf5, 0x21, 0x00


	//----- nvinfo : EIATTR_SPARSE_MMA_MASK
	.align		4
.L_35:
        /*0078*/ 	.byte	0x03, 0x50
        /*007a*/ 	.short	0x0000


	//----- nvinfo : EIATTR_MAXREG_COUNT
	.align		4
        /*007c*/ 	.byte	0x03, 0x1b
        /*007e*/ 	.short	0x00ff


	//----- nvinfo : EIATTR_NUM_BARRIERS
	.align		4
        /*0080*/ 	.byte	0x02, 0x4c
        /*0082*/ 	.byte	0x01
	.zero		1


	//----- nvinfo : EIATTR_MERCURY_ISA_VERSION
	.align		4
        /*0084*/ 	.byte	0x03, 0x5f
        /*0086*/ 	.short	0x0101


	//----- nvinfo : EIATTR_VRC_CTA_INIT_COUNT
	.align		4
        /*0088*/ 	.byte	0x02, 0x4a
	.zero		1
	.zero		1


	//----- nvinfo : EIATTR_EXIT_INSTR_OFFSETS
	.align		4
        /*008c*/ 	.byte	0x04, 0x1c
        /*008e*/ 	.short	(.L_37 - .L_36)


	//   ....[0]....
.L_36:
        /*0090*/ 	.word	0x000005e0


	//   ....[1]....
        /*0094*/ 	.word	0x00000820


	//----- nvinfo : EIATTR_CBANK_PARAM_SIZE
	.align		4
.L_37:
        /*0098*/ 	.byte	0x03, 0x19
        /*009a*/ 	.short	0x002c


	//----- nvinfo : EIATTR_PARAM_CBANK
	.align		4
        /*009c*/ 	.byte	0x04, 0x0a
        /*009e*/ 	.short	(.L_39 - .L_38)
	.align		4
.L_38:
        /*00a0*/ 	.word	index@(.nv.constant0._Z22fused_matmul_gelu_fp32PKfS0_S0_Pfiii)
        /*00a4*/ 	.short	0x0380
        /*00a6*/ 	.short	0x002c


	//----- nvinfo : EIATTR_SW_WAR
	.align		4
.L_39:
        /*00a8*/ 	.byte	0x04, 0x36
        /*00aa*/ 	.short	(.L_41 - .L_40)
.L_40:
        /*00ac*/ 	.word	0x00000008
.L_41:


//--------------------- .nv.info._Z22fused_matmul_silu_fp16PK6__halfS1_S1_PS_iii --------------------------
	.section	.nv.info._Z22fused_matmul_silu_fp16PK6__halfS1_S1_PS_iii,"",@"SHT_CUDA_INFO"
	.sectionflags	@""
	.align	4


	//----- nvinfo : EIATTR_CUDA_API_VERSION
	.align		4
        /*0000*/ 	.byte	0x04, 0x37
        /*0002*/ 	.short	(.L_43 - .L_42)
.L_42:
        /*0004*/ 	.word	0x00000082


	//----- nvinfo : EIATTR_KPARAM_INFO
	.align		4
.L_43:
        /*0008*/ 	.byte	0x04, 0x17
        /*000a*/ 	.short	(.L_45 - .L_44)
.L_44:
        /*000c*/ 	.word	0x00000000
        /*0010*/ 	.short	0x0006
        /*0012*/ 	.short	0x0028
        /*0014*/ 	.byte	0x00, 0xf0, 0x11, 0x00


	//----- nvinfo : EIATTR_KPARAM_INFO
	.align		4
.L_45:
        /*0018*/ 	.byte	0x04, 0x17
        /*001a*/ 	.short	(.L_47 - .L_46)
.L_46:
        /*001c*/ 	.word	0x00000000
        /*0020*/ 	.short	0x0005
        /*0022*/ 	.short	0x0024
        /*0024*/ 	.byte	0x00, 0xf0, 0x11, 0x00


	//----- nvinfo : EIATTR_KPARAM_INFO
	.align		4
.L_47:
        /*0028*/ 	.byte	0x04, 0x17
        /*002a*/ 	.short	(.L_49 - .L_48)
.L_48:
        /*002c*/ 	.word	0x00000000
        /*0030*/ 	.short	0x0004
        /*0032*/ 	.short	0x0020
        /*0034*/ 	.byte	0x00, 0xf0, 0x11, 0x00


	//----- nvinfo : EIATTR_KPARAM_INFO
	.align		4
.L_49:
        /*0038*/ 	.byte	0x04, 0x17
        /*003a*/ 	.short	(.L_51 - .L_50)
.L_50:
        /*003c*/ 	.word	0x00000000
        /*0040*/ 	.short	0x0003
        /*0042*/ 	.short	0x0018
        /*0044*/ 	.byte	0x00, 0xf5, 0x21, 0x00


	//----- nvinfo : EIATTR_KPARAM_INFO
	.align		4
.L_51:
        /*0048*/ 	.byte	0x04, 0x17
        /*004a*/ 	.short	(.L_53 - .L_52)
.L_52:
        /*004c*/ 	.word	0x00000000
        /*0050*/ 	.short	0x0002
        /*0052*/ 	.short	0x0010
        /*0054*/ 	.byte	0x00, 0xf5, 0x21, 0x00


	//----- nvinfo : EIATTR_KPARAM_INFO
	.align		4
.L_53:
        /*0058*/ 	.byte	0x04, 0x17
        /*005a*/ 	.short	(.L_55 - .L_54)
.L_54:
        /*005c*/ 	.word	0x00000000
        /*0060*/ 	.short	0x0001
        /*0062*/ 	.short	0x0008
        /*0064*/ 	.byte	0x00, 0xf5, 0x21, 0x00


	//----- nvinfo : EIATTR_KPARAM_INFO
	.align		4
.L_55:
        /*0068*/ 	.byte	0x04, 0x17
        /*006a*/ 	.short	(.L_57 - .L_56)
.L_56:
        /*006c*/ 	.word	0x00000000
        /*0070*/ 	.short	0x0000
        /*0072*/ 	.short	0x0000
        /*0074*/ 	.byte	0x00, 0xf5, 0x21, 0x00


	//----- nvinfo : EIATTR_SPARSE_MMA_MASK
	.align		4
.L_57:
        /*0078*/ 	.byte	0x03, 0x50
        /*007a*/ 	.short	0x0000


	//----- nvinfo : EIATTR_WMMA_USED
	.align		4
        /*007c*/ 	.byte	0x01, 0x2b
	.zero		2


	//----- nvinfo : EIATTR_MAXREG_COUNT
	.align		4
        /*0080*/ 	.byte	0x03, 0x1b
        /*0082*/ 	.short	0x00ff


	//----- nvinfo : EIATTR_MERCURY_ISA_VERSION
	.align		4
        /*0084*/ 	.byte	0x03, 0x5f
        /*0086*/ 	.short	0x0101


	//----- nvinfo : EIATTR_VRC_CTA_INIT_COUNT
	.align		4
        /*0088*/ 	.byte	0x02, 0x4a
	.zero		1
	.zero		1


	//----- nvinfo : EIATTR_EXIT_INSTR_OFFSETS
	.align		4
        /*008c*/ 	.byte	0x04, 0x1c
        /*008e*/ 	.short	(.L_59 - .L_58)


	//   ....[0]....
.L_58:
        /*0090*/ 	.word	0x000000d0


	//   ....[1]....
        /*0094*/ 	.word	0x00001bd0


	//----- nvinfo : EIATTR_CRS_STACK_SIZE
	.align		4
.L_59:
        /*0098*/ 	.byte	0x04, 0x1e
        /*009a*/ 	.short	(.L_61 - .L_60)
.L_60:
        /*009c*/ 	.word	0x00000000


	//----- nvinfo : EIATTR_CBANK_PARAM_SIZE
	.align		4
.L_61:
        /*00a0*/ 	.byte	0x03, 0x19
        /*00a2*/ 	.short	0x002c


	//----- nvinfo : EIATTR_PARAM_CBANK
	.align		4
        /*00a4*/ 	.byte	0x04, 0x0a
        /*00a6*/ 	.short	(.L_63 - .L_62)
	.align		4
.L_62:
        /*00a8*/ 	.word	index@(.nv.constant0._Z22fused_matmul_silu_fp16PK6__halfS1_S1_PS_iii)
        /*00ac*/ 	.short	0x0380
        /*00ae*/ 	.short	0x002c


	//----- nvinfo : EIATTR_SW_WAR
	.align		4
.L_63:
        /*00b0*/ 	.byte	0x04, 0x36
        /*00b2*/ 	.short	(.L_65 - .L_64)
.L_64:
        /*00b4*/ 	.word	0x00000008
.L_65:


//--------------------- .nv.info._Z22fused_matmul_gelu_fp16PK6__halfS1_S1_PS_iii --------------------------
	.section	.nv.info._Z22fused_matmul_gelu_fp16PK6__halfS1_S1_PS_iii,"",@"SHT_CUDA_INFO"
	.sectionflags	@""
	.align	4


	//----- nvinfo : EIATTR_CUDA_API_VERSION
	.align		4
        /*0000*/ 	.byte	0x04, 0x37
        /*0002*/ 	.short	(.L_67 - .L_66)
.L_66:
        /*0004*/ 	.word	0x00000082


	//----- nvinfo : EIATTR_KPARAM_INFO
	.align		4
.L_67:
        /*0008*/ 	.byte	0x04, 0x17
        /*000a*/ 	.short	(.L_69 - .L_68)
.L_68:
        /*000c*/ 	.word	0x00000000
        /*0010*/ 	.short	0x0006
        /*0012*/ 	.short	0x0028
        /*0014*/ 	.byte	0x00, 0xf0, 0x11, 0x00


	//----- nvinfo : EIATTR_KPARAM_INFO
	.align		4
.L_69:
        /*0018*/ 	.byte	0x04, 0x17
        /*001a*/ 	.short	(.L_71 - .L_70)
.L_70:
        /*001c*/ 	.word	0x00000000
        /*0020*/ 	.short	0x0005
        /*0022*/ 	.short	0x0024
        /*0024*/ 	.byte	0x00, 0xf0, 0x11, 0x00


	//----- nvinfo : EIATTR_KPARAM_INFO
	.align		4
.L_71:
        /*0028*/ 	.byte	0x04, 0x17
        /*002a*/ 	.short	(.L_73 - .L_72)
.L_72:
        /*002c*/ 	.word	0x00000000
        /*0030*/ 	.short	0x0004
        /*0032*/ 	.short	0x0020
        /*0034*/ 	.byte	0x00, 0xf0, 0x11, 0x00


	//----- nvinfo : EIATTR_KPARAM_INFO
	.align		4
.L_73:
        /*0038*/ 	.byte	0x04, 0x17
        /*003a*/ 	.short	(.L_75 - .L_74)
.L_74:
        /*003c*/ 	.word	0x00000000
        /*0040*/ 	.short	0x0003
        /*0042*/ 	.short	0x0018
        /*0044*/ 	.byte	0x00, 0xf5, 0x21, 0x00


	//----- nvinfo : EIATTR_KPARAM_INFO
	.align		4
.L_75:
        /*0048*/ 	.byte	0x04, 0x17
        /*004a*/ 	.short	(.L_77 - .L_76)
.L_76:
        /*004c*/ 	.word	0x00000000
        /*0050*/ 	.short	0x0002
        /*0052*/ 	.short	0x0010
        /*0054*/ 	.byte	0x00, 0xf5, 0x21, 0x00


	//----- nvinfo : EIATTR_KPARAM_INFO
	.align		4
.L_77:
        /*0058*/ 	.byte	0x04, 0x17
        /*005a*/ 	.short	(.L_79 - .L_78)
.L_78:
        /*005c*/ 	.word	0x00000000
        /*0060*/ 	.short	0x0001
        /*0062*/ 	.short	0x0008
        /*0064*/ 	.byte	0x00, 0xf5, 0x21, 0x00


	//----- nvinfo : EIATTR_KPARAM_INFO
	.align		4
.L_79:
        /*0068*/ 	.byte	0x04, 0x17
        /*006a*/ 	.short	(.L_81 - .L_80)
.L_80:
        /*006c*/ 	.word	0x00000000
        /*0070*/ 	.short	0x0000
        /*0072*/ 	.short	0x0000
        /*0074*/ 	.byte	0x00, 0xf5, 0x21, 0x00


	//----- nvinfo : EIATTR_SPARSE_MMA_MASK
	.align		4
.L_81:
        /*0078*/ 	.byte	0x03, 0x50
        /*007a*/ 	.short	0x0000


	//----- nvinfo : EIATTR_WMMA_USED
	.align		4
        /*007c*/ 	.byte	0x01, 0x2b
	.zero		2


	//----- nvinfo : EIATTR_MAXREG_COUNT
	.align		4
        /*0080*/ 	.byte	0x03, 0x1b
        /*0082*/ 	.short	0x00ff


	//----- nvinfo : EIATTR_MERCURY_ISA_VERSION
	.align		4
        /*0084*/ 	.byte	0x03, 0x5f
        /*0086*/ 	.short	0x0101


	//----- nvinfo : EIATTR_VRC_CTA_INIT_COUNT
	.align		4
        /*0088*/ 	.byte	0x02, 0x4a
	.zero		1
	.zero		1


	//----- nvinfo : EIATTR_EXIT_INSTR_OFFSETS
	.align		4
        /*008c*/ 	.byte	0x04, 0x1c
        /*008e*/ 	.short	(.L_83 - .L_82)


	//   ....[0]....
.L_82:
        /*0090*/ 	.word	0x000000d0


	//   ....[1]....
        /*0094*/ 	.word	0x00001b50


	//----- nvinfo : EIATTR_CBANK_PARAM_SIZE
	.align		4
.L_83:
        /*0098*/ 	.byte	0x03, 0x19
        /*009a*/ 	.short	0x002c


	//----- nvinfo : EIATTR_PARAM_CBANK
	.align		4
        /*009c*/ 	.byte	0x04, 0x0a
        /*009e*/ 	.short	(.L_85 - .L_84)
	.align		4
.L_84:
        /*00a0*/ 	.word	index@(.nv.constant0._Z22fused_matmul_gelu_fp16PK6__halfS1_S1_PS_iii)
        /*00a4*/ 	.short	0x0380
        /*00a6*/ 	.short	0x002c


	//----- nvinfo : EIATTR_SW_WAR
	.align		4
.L_85:
        /*00a8*/ 	.byte	0x04, 0x36
        /*00aa*/ 	.short	(.L_87 - .L_86)
.L_86:
        /*00ac*/ 	.word	0x00000008
.L_87:


//--------------------- .nv.callgraph             --------------------------
	.section	.nv.callgraph,"",@"SHT_CUDA_CALLGRAPH"
	.align	4
	.sectionentsize	8
	.align		4
        /*0000*/ 	.word	0x00000000
	.align		4
        /*0004*/ 	.word	0xffffffff
	.align		4
        /*0008*/ 	.word	0x00000000
	.align		4
        /*000c*/ 	.word	0xfffffffe
	.align		4
        /*0010*/ 	.word	0x00000000
	.align		4
        /*0014*/ 	.word	0xfffffffd
	.align		4
        /*0018*/ 	.word	0x00000000
	.align		4
        /*001c*/ 	.word	0xfffffffc


//--------------------- .text._Z22fused_matmul_gelu_fp32PKfS0_S0_Pfiii --------------------------
	.section	.text._Z22fused_matmul_gelu_fp32PKfS0_S0_Pfiii,"ax",@progbits
	.align	128
        .global         _Z22fused_matmul_gelu_fp32PKfS0_S0_Pfiii
        .type           _Z22fused_matmul_gelu_fp32PKfS0_S0_Pfiii,@function
        .size           _Z22fused_matmul_gelu_fp32PKfS0_S0_Pfiii,(.L_x_41 - _Z22fused_matmul_gelu_fp32PKfS0_S0_Pfiii)
        .other          _Z22fused_matmul_gelu_fp32PKfS0_S0_Pfiii,@"STO_CUDA_ENTRY STV_DEFAULT"
_Z22fused_matmul_gelu_fp32PKfS0_S0_Pfiii:
.text._Z22fused_matmul_gelu_fp32PKfS0_S0_Pfiii:
[----:B------:R-:W-:Y:S01]  /*0000*/  LDC R1, c[0x0][0x37c] ;  /* 0x0000df00ff017b82 */ /* 0x000fe20000000800 */
[----:B------:R-:W0:Y:S01]  /*0010*/  S2R R13, SR_CTAID.Y ;  /* 0x00000000000d7919 */ /* 0x000e220000002600 */
[----:B------:R-:W1:Y:S01]  /*0020*/  LDCU UR10, c[0x0][0x3a8] ;  /* 0x00007500ff0a77ac */ /* 0x000e620008000800 */
[----:B------:R-:W-:Y:S01]  /*0030*/  HFMA2 R23, -RZ, RZ, 0, 0 ;  /* 0x00000000ff177431 */ /* 0x000fe200000001ff */
[----:B------:R-:W0:Y:S01]  /*0040*/  S2R R0, SR_TID.Y ;  /* 0x0000000000007919 */ /* 0x000e220000002200 */
[----:B------:R-:W2:Y:S01]  /*0050*/  LDCU.64 UR8, c[0x0][0x358] ;  /* 0x00006b00ff0877ac */ /* 0x000ea20008000a00 */
[----:B------:R-:W3:Y:S01]  /*0060*/  S2R R5, SR_CTAID.X ;  /* 0x0000000000057919 */ /* 0x000ee20000002500 */
[----:B------:R-:W3:Y:S01]  /*0070*/  S2R R21, SR_TID.X ;  /* 0x0000000000157919 */ /* 0x000ee20000002100 */
[----:B-1----:R-:W-:Y:S01]  /*0080*/  UISETP.GE.AND UP0, UPT, UR10, 0x1, UPT ;  /* 0x000000010a00788c */ /* 0x002fe2000bf06270 */
[----:B0-----:R-:W-:Y:S02]  /*0090*/  LEA R13, R13, R0, 0x4 ;  /* 0x000000000d0d7211 */ /* 0x001fe400078e20ff */
[----:B---3--:R-:W-:-:S06]  /*00a0*/  LEA R12, R5, R21, 0x4 ;  /* 0x00000015050c7211 */ /* 0x008fcc00078e20ff */
[----:B--2---:R-:W-:Y:S05]  /*00b0*/  BRA.U !UP0, `(.L_x_0) ;  /* 0x00000005083c7547 */ /* 0x004fea000b800000 */
[----:B------:R-:W0:Y:S01]  /*00c0*/  S2UR UR7, SR_CgaCtaId ;  /* 0x00000000000779c3 */ /* 0x000e220000008800 */
[----:B------:R-:W1:Y:S01]  /*00d0*/  LDCU UR11, c[0x0][0x3a4] ;  /* 0x00007480ff0b77ac */ /* 0x000e620008000800 */
[----:B------:R-:W-:Y:S01]  /*00e0*/  MOV R23, RZ ;  /* 0x000000ff00177202 */ /* 0x000fe20000000f00 */
[----:B------:R-:W-:Y:S01]  /*00f0*/  IMAD R15, R13, UR10, R21 ;  /* 0x0000000a0d0f7c24 */ /* 0x000fe2000f8e0215 */
[----:B------:R-:W-:Y:S01]  /*0100*/  UMOV UR5, 0x400 ;  /* 0x0000040000057882 */ /* 0x000fe20000000000 */
[----:B------:R-:W-:-:S03]  /*0110*/  UIADD3 UR4, UPT, UPT, UR10, 0xf, URZ ;  /* 0x0000000f0a047890 */ /* 0x000fc6000fffe0ff */
[----:B------:R-:W2:Y:S01]  /*0120*/  LDC R17, c[0x0][0x3a4] ;  /* 0x0000e900ff117b82 */ /* 0x000ea20000000800 */
[----:B------:R-:W-:Y:S02]  /*0130*/  UIADD3 UR6, UPT, UPT, UR5, 0x400, URZ ;  /* 0x0000040005067890 */ /* 0x000fe4000fffe0ff */
[----:B------:R-:W-:Y:S01]  /*0140*/  USHF.R.U32.HI UR4, URZ, 0x4, UR4 ;  /* 0x00000004ff047899 */ /* 0x000fe20008011604 */
[----:B------:R-:W3:Y:S04]  /*0150*/  LDCU UR13, c[0x0][0x3a8] ;  /* 0x00007500ff0d77ac */ /* 0x000ee80008000800 */
[----:B------:R-:W4:Y:S01]  /*0160*/  LDC.64 R2, c[0x0][0x380] ;  /* 0x0000e000ff027b82 */ /* 0x000f220000000a00 */
[----:B------:R-:W2:Y:S01]  /*0170*/  LDCU UR12, c[0x0][0x3a0] ;  /* 0x00007400ff0c77ac */ /* 0x000ea20008000800 */
[----:B-1----:R-:W-:Y:S01]  /*0180*/  IMAD R14, R0, UR11, R21 ;  /* 0x0000000b000e7c24 */ /* 0x002fe2000f8e0215 */
[----:B------:R-:W-:-:S02]  /*0190*/  UIADD3 UR4, UPT, UPT, -UR4, URZ, URZ ;  /* 0x000000ff04047290 */ /* 0x000fc4000fffe1ff */
[----:B0-----:R-:W-:Y:S02]  /*01a0*/  ULEA UR5, UR7, UR5, 0x18 ;  /* 0x0000000507057291 */ /* 0x001fe4000f8ec0ff */
[----:B------:R-:W-:Y:S01]  /*01b0*/  LEA R14, R5, R14, 0x4 ;  /* 0x0000000e050e7211 */ /* 0x000fe200078e20ff */
[----:B------:R-:W-:-:S03]  /*01c0*/  ULEA UR6, UR7, UR6, 0x18 ;  /* 0x0000000607067291 */ /* 0x000fc6000f8ec0ff */
[----:B------:R-:W-:-:S03]  /*01d0*/  LEA R18, R0, UR5, 0x6 ;  /* 0x0000000500127c11 */ /* 0x000fc6000f8e30ff */
[C---:B------:R-:W-:Y:S02]  /*01e0*/  LEA R19, R21.reuse, UR6, 0x2 ;  /* 0x0000000615137c11 */ /* 0x040fe4000f8e10ff */
[----:B------:R-:W-:Y:S02]  /*01f0*/  LEA R20, R21, R18, 0x2 ;  /* 0x0000001215147211 */ /* 0x000fe400078e10ff */
[----:B---3--:R-:W-:-:S07]  /*0200*/  LEA R16, R0, R19, 0x6 ;  /* 0x0000001300107211 */ /* 0x008fce00078e30ff */
.L_x_1:
[----:B--2---:R-:W-:Y:S01]  /*0210*/  ISETP.GE.AND P0, PT, R12, R17, PT ;  /* 0x000000110c00720c */ /* 0x004fe20003f06270 */
[----:B------:R-:W-:Y:S01]  /*0220*/  HFMA2 R29, -RZ, RZ, 0, 0 ;  /* 0x00000000ff1d7431 */ /* 0x000fe200000001ff */
[----:B------:R-:W-:Y:S01]  /*0230*/  ISETP.GE.AND P1, PT, R21, UR13, PT ;  /* 0x0000000d15007c0c */ /* 0x000fe2000bf26270 */
[----:B----4-:R-:W-:Y:S01]  /*0240*/  IMAD.WIDE R4, R15, 0x4, R2 ;  /* 0x000000040f047825 */ /* 0x010fe200078e0202 */
[----:B------:R-:W-:Y:S02]  /*0250*/  ISETP.GE.OR P0, PT, R0, UR13, P0 ;  /* 0x0000000d00007c0c */ /* 0x000fe40008706670 */
[----:B------:R-:W-:Y:S02]  /*0260*/  ISETP.GE.OR P1, PT, R13, UR12, P1 ;  /* 0x0000000c0d007c0c */ /* 0x000fe40008f26670 */
[----:B------:R-:W-:-:S09]  /*0270*/  MOV R27, RZ ;  /* 0x000000ff001b7202 */ /* 0x000fd20000000f00 */
[----:B------:R-:W0:Y:S02]  /*0280*/  @!P0 LDC.64 R6, c[0x0][0x388] ;  /* 0x0000e200ff068b82 */ /* 0x000e240000000a00 */
[----:B------:R-:W2:Y:S01]  /*0290*/  @!P1 LDG.E.CONSTANT R27, desc[UR8][R4.64] ;  /* 0x00000008041b9981 */ /* 0x000ea2000c1e9900 */
[----:B0-----:R-:W-:-:S05]  /*02a0*/  @!P0 IMAD.WIDE R6, R14, 0x4, R6 ;  /* 0x000000040e068825 */ /* 0x001fca00078e0206 */
[----:B------:R-:W3:Y:S01]  /*02b0*/  @!P0 LDG.E.CONSTANT R29, desc[UR8][R6.64] ;  /* 0x00000008061d8981 */ /* 0x000ee2000c1e9900 */
[----:B------:R-:W-:-:S04]  /*02c0*/  UIADD3 UR4, UPT, UPT, UR4, 0x1, URZ ;  /* 0x0000000104047890 */ /* 0x000fc8000fffe0ff */
[----:B------:R-:W-:Y:S01]  /*02d0*/  UISETP.NE.AND UP0, UPT, UR4, URZ, UPT ;  /* 0x000000ff0400728c */ /* 0x000fe2000bf05270 */
[----:B------:R-:W-:Y:S02]  /*02e0*/  IADD3 R15, PT, PT, R15, 0x10, RZ ;  /* 0x000000100f0f7810 */ /* 0x000fe40007ffe0ff */
[----:B------:R-:W-:Y:S02]  /*02f0*/  IADD3 R21, PT, PT, R21, 0x10, RZ ;  /* 0x0000001015157810 */ /* 0x000fe40007ffe0ff */
[----:B------:R-:W-:Y:S02]  /*0300*/  IADD3 R0, PT, PT, R0, 0x10, RZ ;  /* 0x0000001000007810 */ /* 0x000fe40007ffe0ff */
[----:B------:R-:W-:Y:S01]  /*0310*/  LEA R14, R17, R14, 0x4 ;  /* 0x0000000e110e7211 */ /* 0x000fe200078e20ff */
[----:B--2---:R-:W-:Y:S04]  /*0320*/  STS [R20], R27 ;  /* 0x0000001b14007388 */ /* 0x004fe80000000800 */
[----:B---3--:R-:W-:Y:S01]  /*0330*/  STS [R16], R29 ;  /* 0x0000001d10007388 */ /* 0x008fe20000000800 */
[----:B------:R-:W-:Y:S06]  /*0340*/  BAR.SYNC.DEFER_BLOCKING 0x0 ;  /* 0x0000000000007b1d */ /* 0x000fec0000010000 */
[----:B------:R-:W-:Y:S04]  /*0350*/  LDS R22, [R19] ;  /* 0x0000000013167984 */ /* 0x000fe80000000800 */
[----:B------:R-:W0:Y:S04]  /*0360*/  LDS.128 R8, [R18] ;  /* 0x0000000012087984 */ /* 0x000e280000000c00 */
[----:B------:R-:W1:Y:S04]  /*0370*/  LDS R26, [R19+0x40] ;  /* 0x00004000131a7984 */ /* 0x000e680000000800 */
[----:B------:R-:W2:Y:S04]  /*0380*/  LDS R25, [R19+0x80] ;  /* 0x0000800013197984 */ /* 0x000ea80000000800 */
[----:B------:R-:W3:Y:S04]  /*0390*/  LDS R24, [R19+0xc0] ;  /* 0x0000c00013187984 */ /* 0x000ee80000000800 */
[----:B------:R-:W-:Y:S04]  /*03a0*/  LDS.128 R4, [R18+0x10] ;  /* 0x0000100012047984 */ /* 0x000fe80000000c00 */
[----:B------:R-:W-:Y:S01]  /*03b0*/  LDS R27, [R19+0x200] ;  /* 0x00020000131b7984 */ /* 0x000fe20000000800 */
[----:B0-----:R-:W-:-:S03]  /*03c0*/  FFMA R8, R8, R22, R23 ;  /* 0x0000001608087223 */ /* 0x001fc60000000017 */
[----:B------:R-:W0:Y:S01]  /*03d0*/  LDS R23, [R19+0x100] ;  /* 0x0001000013177984 */ /* 0x000e220000000800 */
[----:B-1----:R-:W-:-:S03]  /*03e0*/  FFMA R8, R26, R9, R8 ;  /* 0x000000091a087223 */ /* 0x002fc60000000008 */
[----:B------:R-:W1:Y:S01]  /*03f0*/  LDS R22, [R19+0x140] ;  /* 0x0001400013167984 */ /* 0x000e620000000800 */
[----:B--2---:R-:W-:-:S03]  /*0400*/  FFMA R9, R25, R10, R8 ;  /* 0x0000000a19097223 */ /* 0x004fc60000000008 */
[----:B------:R-:W2:Y:S01]  /*0410*/  LDS R25, [R19+0x180] ;  /* 0x0001800013197984 */ /* 0x000ea20000000800 */
[----:B---3--:R-:W-:-:S03]  /*0420*/  FFMA R9, R24, R11, R9 ;  /* 0x0000000b18097223 */ /* 0x008fc60000000009 */
[----:B------:R-:W3:Y:S04]  /*0430*/  LDS R26, [R19+0x1c0] ;  /* 0x0001c000131a7984 */ /* 0x000ee80000000800 */
[----:B------:R-:W-:Y:S01]  /*0440*/  LDS R24, [R19+0x240] ;  /* 0x0002400013187984 */ /* 0x000fe20000000800 */
[----:B0-----:R-:W-:-:S03]  /*0450*/  FFMA R23, R4, R23, R9 ;  /* 0x0000001704177223 */ /* 0x001fc60000000009 */
[----:B------:R-:W0:Y:S01]  /*0460*/  LDS.128 R8, [R18+0x20] ;  /* 0x0000200012087984 */ /* 0x000e220000000c00 */
[----:B-1----:R-:W-:-:S03]  /*0470*/  FFMA R22, R22, R5, R23 ;  /* 0x0000000516167223 */ /* 0x002fc60000000017 */
[----:B------:R-:W1:Y:S01]  /*0480*/  LDS R23, [R19+0x280] ;  /* 0x0002800013177984 */ /* 0x000e620000000800 */
[----:B--2---:R-:W-:-:S03]  /*0490*/  FFMA R25, R25, R6, R22 ;  /* 0x0000000619197223 */ /* 0x004fc60000000016 */
[----:B------:R-:W2:Y:S01]  /*04a0*/  LDS R22, [R19+0x2c0] ;  /* 0x0002c00013167984 */ /* 0x000ea20000000800 */
[----:B---3--:R-:W-:-:S03]  /*04b0*/  FFMA R7, R26, R7, R25 ;  /* 0x000000071a077223 */ /* 0x008fc60000000019 */
[----:B------:R-:W-:Y:S01]  /*04c0*/  LDS R25, [R19+0x300] ;  /* 0x0003000013197984 */ /* 0x000fe20000000800 */
[----:B0-----:R-:W-:-:S03]  /*04d0*/  FFMA R27, R8, R27, R7 ;  /* 0x0000001b081b7223 */ /* 0x001fc60000000007 */
[----:B------:R-:W0:Y:S01]  /*04e0*/  LDS.128 R4, [R18+0x30] ;  /* 0x0000300012047984 */ /* 0x000e220000000c00 */
[----:B------:R-:W-:-:S03]  /*04f0*/  FFMA R24, R24, R9, R27 ;  /* 0x0000000918187223 */ /* 0x000fc6000000001b */
[----:B------:R-:W3:Y:S04]  /*0500*/  LDS R27, [R19+0x340] ;  /* 0x00034000131b7984 */ /* 0x000ee80000000800 */
[----:B------:R-:W4:Y:S04]  /*0510*/  LDS R9, [R19+0x380] ;  /* 0x0003800013097984 */ /* 0x000f280000000800 */
[----:B------:R-:W5:Y:S01]  /*0520*/  LDS R8, [R19+0x3c0] ;  /* 0x0003c00013087984 */ /* 0x000f620000000800 */
[----:B-1----:R-:W-:-:S04]  /*0530*/  FFMA R23, R23, R10, R24 ;  /* 0x0000000a17177223 */ /* 0x002fc80000000018 */
[----:B--2---:R-:W-:-:S04]  /*0540*/  FFMA R11, R22, R11, R23 ;  /* 0x0000000b160b7223 */ /* 0x004fc80000000017 */
[----:B0-----:R-:W-:-:S04]  /*0550*/  FFMA R4, R4, R25, R11 ;  /* 0x0000001904047223 */ /* 0x001fc8000000000b */
[----:B---3--:R-:W-:-:S04]  /*0560*/  FFMA R4, R27, R5, R4 ;  /* 0x000000051b047223 */ /* 0x008fc80000000004 */
[----:B----4-:R-:W-:-:S04]  /*0570*/  FFMA R9, R9, R6, R4 ;  /* 0x0000000609097223 */ /* 0x010fc80000000004 */
[----:B-----5:R-:W-:Y:S01]  /*0580*/  FFMA R23, R8, R7, R9 ;  /* 0x0000000708177223 */ /* 0x020fe20000000009 */
[----:B------:R-:W-:Y:S06]  /*0590*/  BAR.SYNC.DEFER_BLOCKING 0x0 ;  /* 0x0000000000007b1d */ /* 0x000fec0000010000 */
[----:B------:R-:W-:Y:S05]  /*05a0*/  BRA.U UP0, `(.L_x_1) ;  /* 0xfffffffd00187547 */ /* 0x000fea000b83ffff */
.L_x_0:
[----:B------:R-:W0:Y:S02]  /*05b0*/  LDCU.64 UR6, c[0x0][0x3a0] ;  /* 0x00007400ff0677ac */ /* 0x000e240008000a00 */
[----:B0-----:R-:W-:-:S04]  /*05c0*/  ISETP.GE.AND P0, PT, R12, UR7, PT ;  /* 0x000000070c007c0c */ /* 0x001fc8000bf06270 */
[----:B------:R-:W-:-:S13]  /*05d0*/  ISETP.GE.OR P0, PT, R13, UR6, P0 ;  /* 0x000000060d007c0c */ /* 0x000fda0008706670 */
[----:B------:R-:W-:Y:S05]  /*05e0*/  @P0 EXIT ;  /* 0x000000000000094d */ /* 0x000fea0003800000 */
[----:B------:R-:W0:Y:S02]  /*05f0*/  LDCU.64 UR4, c[0x0][0x390] ;  /* 0x00007200ff0477ac */ /* 0x000e240008000a00 */
[----:B0-----:R-:W-:-:S04]  /*0600*/  ISETP.NE.U32.AND P0, PT, RZ, UR4, PT ;  /* 0x00000004ff007c0c */ /* 0x001fc8000bf05070 */
[----:B------:R-:W-:-:S13]  /*0610*/  ISETP.NE.AND.EX P0, PT, RZ, UR5, PT, P0 ;  /* 0x00000005ff007c0c */ /* 0x000fda000bf05300 */
[----:B------:R-:W0:Y:S02]  /*0620*/  @P0 LDC.64 R2, c[0x0][0x390] ;  /* 0x0000e400ff020b82 */ /* 0x000e240000000a00 */
[----:B0-----:R-:W-:-:S06]  /*0630*/  @P0 IMAD.WIDE.U32 R2, R12, 0x4, R2 ;  /* 0x000000040c020825 */ /* 0x001fcc00078e0002 */
[----:B------:R-:W2:Y:S01]  /*0640*/  @P0 LDG.E.CONSTANT R2, desc[UR8][R2.64] ;  /* 0x0000000802020981 */ /* 0x000ea2000c1e9900 */
[----:B------:R-:W-:Y:S01]  /*0650*/  HFMA2 R8, -RZ, RZ, 1.125, -9232 ;  /* 0x3c80f082ff087431 */ /* 0x000fe200000001ff */
[----:B------:R-:W-:Y:S01]  /*0660*/  MOV R6, 0x3f800000 ;  /* 0x3f80000000067802 */ /* 0x000fe20000000f00 */
[----:B------:R-:W-:Y:S02]  /*0670*/  IMAD R13, R13, UR7, R12 ;  /* 0x000000070d0d7c24 */ /* 0x000fe4000f8e020c */
[----:B--2---:R-:W-:Y:S02]  /*0680*/  @P0 FADD R23, R23, R2 ;  /* 0x0000000217170221 */ /* 0x004fe40000000000 */
[----:B------:R-:W0:Y:S02]  /*0690*/  LDC.64 R2, c[0x0][0x398] ;  /* 0x0000e600ff027b82 */ /* 0x000e240000000a00 */
[----:B------:R-:W-:-:S04]  /*06a0*/  FMUL R0, R23, R23 ;  /* 0x0000001717007220 */ /* 0x000fc80000400000 */
[----:B------:R-:W-:-:S04]  /*06b0*/  FMUL R0, R0, R23 ;  /* 0x0000001700007220 */ /* 0x000fc80000400000 */
[----:B------:R-:W-:Y:S01]  /*06c0*/  FFMA R0, R0, 0.044714998453855514526, R23 ;  /* 0x3d37271300007823 */ /* 0x000fe20000000017 */
[----:B------:R-:W-:-:S03]  /*06d0*/  FMUL R23, R23, 0.5 ;  /* 0x3f00000017177820 */ /* 0x000fc60000400000 */
[----:B------:R-:W-:-:S04]  /*06e0*/  FMUL R4, R0, 0.79788458347320556641 ;  /* 0x3f4c422a00047820 */ /* 0x000fc80000400000 */
[C---:B------:R-:W-:Y:S01]  /*06f0*/  FMUL R0, |R4|.reuse, 2.8853900432586669922 ;  /* 0x4038aa3b04007820 */ /* 0x040fe20000400200 */
[C---:B------:R-:W-:Y:S01]  /*0700*/  FMUL R9, R4.reuse, R4 ;  /* 0x0000000404097220 */ /* 0x040fe20000400000 */
[C---:B------:R-:W-:Y:S02]  /*0710*/  FSETP.GE.AND P1, PT, |R4|.reuse, 0.60000002384185791016, PT ;  /* 0x3f19999a0400780b */ /* 0x040fe40003f26200 */
[----:B------:R-:W-:Y:S01]  /*0720*/  FSETP.GE.AND P0, PT, |R4|, 9.010913848876953125, PT ;  /* 0x41102cb40400780b */ /* 0x000fe20003f06200 */
[----:B------:R-:W-:Y:S01]  /*0730*/  FFMA R8, R9, R8, -0.052303962409496307373 ;  /* 0xbd563cae09087423 */ /* 0x000fe20000000008 */
[----:B------:R-:W1:Y:S01]  /*0740*/  MUFU.EX2 R0, R0 ;  /* 0x0000000000007308 */ /* 0x000e620000000800 */
[----:B0-----:R-:W-:-:S04]  /*0750*/  IMAD.WIDE.U32 R2, R13, 0x4, R2 ;  /* 0x000000040d027825 */ /* 0x001fc800078e0002 */
[----:B-1----:R-:W-:Y:S01]  /*0760*/  FADD R5, R0, 1 ;  /* 0x3f80000000057421 */ /* 0x002fe20000000000 */
[----:B------:R-:W-:-:S04]  /*0770*/  FFMA R0, R9, R8, 0.1331529766321182251 ;  /* 0x3e08594109007423 */ /* 0x000fc80000000008 */
[C---:B------:R-:W-:Y:S01]  /*0780*/  FFMA R0, R9.reuse, R0, -0.33332768082618713379 ;  /* 0xbeaaa9ed09007423 */ /* 0x040fe20000000000 */
[----:B------:R-:W0:Y:S03]  /*0790*/  MUFU.RCP R5, R5 ;  /* 0x0000000500057308 */ /* 0x000e260000001000 */
[----:B------:R-:W-:Y:S01]  /*07a0*/  FFMA R9, R9, R0, RZ ;  /* 0x0000000009097223 */ /* 0x000fe200000000ff */
[----:B0-----:R-:W-:-:S05]  /*07b0*/  FFMA R6, R5, -2, R6 ;  /* 0xc000000005067823 */ /* 0x001fca0000000006 */
[----:B------:R-:W-:-:S04]  /*07c0*/  FSEL R7, R6, 1, !P0 ;  /* 0x3f80000006077808 */ /* 0x000fc80004000000 */
[--C-:B------:R-:W-:Y:S01]  /*07d0*/  LOP3.LUT R7, R7, 0x80000000, R4.reuse, 0xb8, !PT ;  /* 0x8000000007077812 */ /* 0x100fe200078eb804 */
[----:B------:R-:W-:-:S04]  /*07e0*/  @!P1 FFMA R7, R4, R9, R4 ;  /* 0x0000000904079223 */ /* 0x000fc80000000004 */
[----:B------:R-:W-:-:S04]  /*07f0*/  FADD R0, R7, 1 ;  /* 0x3f80000007007421 */ /* 0x000fc80000000000 */
[----:B------:R-:W-:-:S05]  /*0800*/  FMUL R23, R23, R0 ;  /* 0x0000000017177220 */ /* 0x000fca0000400000 */
[----:B------:R-:W-:Y:S01]  /*0810*/  STG.E desc[UR8][R2.64], R23 ;  /* 0x0000001702007986 */ /* 0x000fe2000c101908 */
[----:B------:R-:W-:Y:S05]  /*0820*/  EXIT ;  /* 0x000000000000794d */ /* 0x000fea0003800000 */
.L_x_2:
[----:B------:R-:W-:-:S00]  /*0830*/  BRA `(.L_x_2) ;  /* 0xfffffffc00fc7947 */ /* 0x000fc0000383ffff */
[----:B------:R-:W-:-:S00]  /*0840*/  NOP ;  /* 0x0000000000007918 */ /* 0x000fc00000000000 */
        /* <DEDUP_REMOVED lines=11> */
.L_x_41:


//--------------------- .text._Z22fused_matmul_silu_fp16PK6__halfS1_S1_PS_iii --------------------------
	.section	.text._Z22fused_matmul_silu_fp16PK6__halfS1_S1_PS_iii,"ax",@progbits
	.align	128
        .global         _Z22fused_matmul_silu_fp16PK6__halfS1_S1_PS_iii
        .type           _Z22fused_matmul_silu_fp16PK6__halfS1_S1_PS_iii,@function
        .size           _Z22fused_matmul_silu_fp16PK6__halfS1_S1_PS_iii,(.L_x_40 - _Z22fused_matmul_silu_fp16PK6__halfS1_S1_PS_iii)
        .other          _Z22fused_matmul_silu_fp16PK6__halfS1_S1_PS_iii,@"STO_CUDA_ENTRY STV_DEFAULT"
_Z22fused_matmul_silu_fp16PK6__halfS1_S1_PS_iii:
.text._Z22fused_matmul_silu_fp16PK6__halfS1_S1_PS_iii:
[----:B------:R-:W-:Y:S01]  /*0000*/  LDC R1, c[0x0][0x37c] ;  /* 0x0000df00ff017b82 */ /* 0x000fe20000000800 */
[----:B------:R-:W0:Y:S07]  /*0010*/  S2R R3, SR_TID.X ;  /* 0x0000000000037919 */ /* 0x000e2e0000002100 */
[----:B------:R-:W1:Y:S01]  /*0020*/  S2UR UR17, SR_CTAID.Y ;  /* 0x00000000001179c3 */ /* 0x000e620000002600 */
[----:B------:R-:W2:Y:S07]  /*0030*/  LDCU.64 UR10, c[0x0][0x3a0] ;  /* 0x00007400ff0a77ac */ /* 0x000eae0008000a00 */
[----:B------:R-:W0:Y:S08]  /*0040*/  S2UR UR5, SR_CTAID.X ;  /* 0x00000000000579c3 */ /* 0x000e300000002500 */
[----:B------:R-:W0:Y:S01]  /*0050*/  LDC R0, c[0x0][0x360] ;  /* 0x0000d800ff007b82 */ /* 0x000e220000000800 */
[----:B-1----:R-:W-:-:S04]  /*0060*/  USHF.L.U32 UR4, UR17, 0x4, URZ ;  /* 0x0000000411047899 */ /* 0x002fc800080006ff */
[----:B--2---:R-:W-:-:S06]  /*0070*/  UISETP.GE.AND UP0, UPT, UR4, UR11, UPT ;  /* 0x0000000b0400728c */ /* 0x004fcc000bf06270 */
[----:B------:R-:W-:Y:S01]  /*0080*/  PLOP3.LUT P0, PT, PT, PT, UP0, 0x80, 0x8 ;  /* 0x000000000008781c */ /* 0x000fe20003f0f008 */
[----:B0-----:R-:W-:-:S05]  /*0090*/  IMAD R0, R0, UR5, R3 ;  /* 0x0000000500007c24 */ /* 0x001fca000f8e0203 */
[----:B------:R-:W-:-:S04]  /*00a0*/  SHF.R.U32.HI R0, RZ, 0x1, R0 ;  /* 0x00000001ff007819 */ /* 0x000fc80000011600 */
[----:B------:R-:W-:-:S04]  /*00b0*/  LOP3.LUT R13, R0, 0x7ffffff0, RZ, 0xc0, !PT ;  /* 0x7ffffff0000d7812 */ /* 0x000fc800078ec0ff */
[----:B------:R-:W-:-:S13]  /*00c0*/  ISETP.GE.OR P0, PT, R13, UR10, P0 ;  /* 0x0000000a0d007c0c */ /* 0x000fda0008706670 */
[----:B------:R-:W-:Y:S05]  /*00d0*/  @P0 EXIT ;  /* 0x000000000000094d */ /* 0x000fea0003800000 */
[----:B------:R-:W0:Y:S01]  /*00e0*/  LDCU UR19, c[0x0][0x3a8] ;  /* 0x00007500ff1377ac */ /* 0x000e220008000800 */
[----:B------:R-:W-:Y:S02]  /*00f0*/  PRMT R0, RZ, 0x7610, R0 ;  /* 0x00007610ff007816 */ /* 0x000fe40000000000 */
[----:B------:R-:W-:Y:S02]  /*0100*/  CS2R R16, SRZ ;  /* 0x0000000000107805 */ /* 0x000fe4000001ff00 */
[----:B------:R-:W-:Y:S01]  /*0110*/  CS2R R14, SRZ ;  /* 0x00000000000e7805 */ /* 0x000fe2000001ff00 */
[----:B------:R-:W1:Y:S01]  /*0120*/  LDCU.64 UR12, c[0x0][0x358] ;  /* 0x00006b00ff0c77ac */ /* 0x000e620008000a00 */
[----:B0-----:R-:W-:-:S09]  /*0130*/  UISETP.GE.AND UP0, UPT, UR19, 0x1, UPT ;  /* 0x000000011300788c */ /* 0x001fd2000bf06270 */
[----:B-1----:R-:W-:Y:S05]  /*0140*/  BRA.U !UP0, `(.L_x_3) ;  /* 0x0000000908dc7547 */ /* 0x002fea000b800000 */
[----:B------:R-:W-:Y:S01]  /*0150*/  UISETP.GE.U32.AND UP1, UPT, UR19, 0x31, UPT ;  /* 0x000000311300788c */ /* 0x000fe2000bf26070 */
[----:B------:R-:W-:Y:S01]  /*0160*/  MOV R16, RZ ;  /* 0x000000ff00107202 */ /* 0x000fe20000000f00 */
[----:B------:R-:W-:Y:S01]  /*0170*/  UIADD3 UR4, UPT, UPT, UR19, -0x1, URZ ;  /* 0xffffffff13047890 */ /* 0x000fe2000fffe0ff */
[----:B------:R-:W-:Y:S01]  /*0180*/  CS2R R14, SRZ ;  /* 0x00000000000e7805 */ /* 0x000fe2000001ff00 */
[----:B------:R-:W-:Y:S02]  /*0190*/  UIADD3 UR5, UPT, UPT, UR19, -0x1, URZ ;  /* 0xffffffff13057890 */ /* 0x000fe4000fffe0ff */
[----:B------:R-:W-:Y:S02]  /*01a0*/  ULEA.HI UR4, UR4, 0x1, URZ, 0x1c ;  /* 0x0000000104047891 */ /* 0x000fe4000f8fe0ff */
[----:B------:R-:W-:Y:S02]  /*01b0*/  ULEA.HI UR5, UR5, 0x1, URZ, 0x1c ;  /* 0x0000000105057891 */ /* 0x000fe4000f8fe0ff */
[----:B------:R-:W-:-:S03]  /*01c0*/  ULOP3.LUT UR10, UR4, 0x3, URZ, 0xc0, !UPT ;  /* 0x00000003040a7892 */ /* 0x000fc6000f8ec0ff */
[----:B------:R-:W-:Y:S01]  /*01d0*/  UMOV UR4, URZ ;  /* 0x000000ff00047c82 */ /* 0x000fe20008000000 */
[----:B------:R-:W-:Y:S01]  /*01e0*/  UISETP.NE.AND UP0, UPT, UR10, URZ, UPT ;  /* 0x000000ff0a00728c */ /* 0x000fe2000bf05270 */
[----:B------:R-:W-:Y:S10]  /*01f0*/  BRA.U !UP1, `(.L_x_4) ;  /* 0x0000000509f47547 */ /* 0x000ff4000b800000 */
[----:B------:R-:W0:Y:S01]  /*0200*/  S2R R11, SR_LANEID ;  /* 0x00000000000b7919 */ /* 0x000e220000000000 */
[----:B------:R-:W1:Y:S01]  /*0210*/  LDC.64 R22, c[0x0][0x380] ;  /* 0x0000e000ff167b82 */ /* 0x000e620000000a00 */
[----:B------:R-:W-:Y:S01]  /*0220*/  IMAD R2, R13, UR19, RZ ;  /* 0x000000130d027c24 */ /* 0x000fe2000f8e02ff */
[----:B------:R-:W-:Y:S01]  /*0230*/  USHF.R.U32.HI UR4, URZ, 0x1, UR19 ;  /* 0x00000001ff047899 */ /* 0x000fe20008011613 */
[----:B------:R-:W-:Y:S01]  /*0240*/  MOV R5, RZ ;  /* 0x000000ff00057202 */ /* 0x000fe20000000f00 */
[----:B------:R-:W-:Y:S01]  /*0250*/  USHF.R.U32.HI UR6, URZ, 0x1, UR11 ;  /* 0x00000001ff067899 */ /* 0x000fe2000801160b */
[----:B------:R-:W-:Y:S01]  /*0260*/  IMAD.MOV.U32 R16, RZ, RZ, RZ ;  /* 0x000000ffff107224 */ /* 0x000fe200078e00ff */
[----:B------:R-:W-:Y:S01]  /*0270*/  ULOP3.LUT UR5, UR5, 0x1ffffffc, URZ, 0xc0, !UPT ;  /* 0x1ffffffc05057892 */ /* 0x000fe2000f8ec0ff */
[----:B------:R-:W-:Y:S01]  /*0280*/  CS2R R14, SRZ ;  /* 0x00000000000e7805 */ /* 0x000fe2000001ff00 */
[----:B------:R-:W-:Y:S02]  /*0290*/  UIMAD UR14, UR11, 0x30, URZ ;  /* 0x000000300b0e78a4 */ /* 0x000fe4000f8e02ff */
[----:B------:R-:W-:Y:S01]  /*02a0*/  USHF.L.U32 UR15, UR11, 0x5, URZ ;  /* 0x000000050b0f7899 */ /* 0x000fe200080006ff */
[----:B------:R-:W2:Y:S01]  /*02b0*/  LDCU.64 UR20, c[0x0][0x388] ;  /* 0x00007100ff1477ac */ /* 0x000ea20008000a00 */
[----:B------:R-:W-:Y:S01]  /*02c0*/  USHF.L.U32 UR16, UR11, 0x4, URZ ;  /* 0x000000040b107899 */ /* 0x000fe200080006ff */
[----:B-1----:R-:W-:Y:S01]  /*02d0*/  IMAD.WIDE.U32 R8, R2, 0x2, R22 ;  /* 0x0000000202087825 */ /* 0x002fe200078e0016 */
[----:B0-----:R-:W-:-:S02]  /*02e0*/  LOP3.LUT R4, R11, 0x3, RZ, 0xc0, !PT ;  /* 0x000000030b047812 */ /* 0x001fc400078ec0ff */
[----:B------:R-:W-:-:S05]  /*02f0*/  SHF.R.U32.HI R11, RZ, 0x2, R11 ;  /* 0x00000002ff0b7819 */ /* 0x000fca000001160b */
[----:B------:R-:W-:Y:S01]  /*0300*/  IMAD.WIDE.U32 R6, R11, UR4, R4 ;  /* 0x000000040b067c25 */ /* 0x000fe2000f8e0004 */
[----:B------:R-:W-:-:S03]  /*0310*/  UMOV UR4, URZ ;  /* 0x000000ff00047c82 */ /* 0x000fc60008000000 */
[----:B------:R-:W-:Y:S01]  /*0320*/  IMAD.WIDE.U32 R10, R11, UR6, R4 ;  /* 0x000000060b0a7c25 */ /* 0x000fe2000f8e0004 */
[----:B------:R-:W-:Y:S01]  /*0330*/  IADD3 R5, P0, PT, R8, 0x40, RZ ;  /* 0x0000004008057810 */ /* 0x000fe20007f1e0ff */
[----:B------:R-:W-:Y:S01]  /*0340*/  UIADD3 UR6, UPT, UPT, -UR5, URZ, URZ ;  /* 0x000000ff05067290 */ /* 0x000fe2000fffe1ff */
[C---:B------:R-:W-:Y:S01]  /*0350*/  SHF.L.U64.HI R3, R6.reuse, 0x2, R7 ;  /* 0x0000000206037819 */ /* 0x040fe20000010207 */
[----:B------:R-:W-:Y:S01]  /*0360*/  IMAD.SHL.U32 R4, R6, 0x4, RZ ;  /* 0x0000000406047824 */ /* 0x000fe200078e00ff */
[C---:B------:R-:W-:Y:S01]  /*0370*/  SHF.L.U64.HI R6, R10.reuse, 0x2, R11 ;  /* 0x000000020a067819 */ /* 0x040fe2000001020b */
[----:B------:R-:W-:Y:S01]  /*0380*/  UMOV UR5, URZ ;  /* 0x000000ff00057c82 */ /* 0x000fe20008000000 */
[----:B------:R-:W-:Y:S02]  /*0390*/  SHF.L.U32 R7, R10, 0x2, RZ ;  /* 0x000000020a077819 */ /* 0x000fe400000006ff */
[----:B--2---:R-:W-:-:S07]  /*03a0*/  IADD3.X R12, PT, PT, RZ, R9, RZ, P0, !PT ;  /* 0x00000009ff0c7210 */ /* 0x004fce00007fe4ff */
.L_x_5:
[----:B------:R-:W-:Y:S01]  /*03b0*/  USHF.L.U32 UR9, UR17, 0x4, URZ ;  /* 0x0000000411097899 */ /* 0x000fe200080006ff */
[----:B------:R-:W-:Y:S01]  /*03c0*/  IMAD.WIDE.U32 R8, R2, 0x2, R22 ;  /* 0x0000000202087825 */ /* 0x000fe200078e0016 */
[----:B------:R-:W-:Y:S02]  /*03d0*/  MOV R25, UR19 ;  /* 0x0000001300197c02 */ /* 0x000fe40008000f00 */
[----:B------:R-:W-:Y:S01]  /*03e0*/  UIADD3 UR7, UP1, UPT, UR9, UR5, URZ ;  /* 0x0000000509077290 */ /* 0x000fe2000ff3e0ff */
[----:B------:R-:W-:-:S03]  /*03f0*/  IADD3 R28, P0, PT, R8, R4, RZ ;  /* 0x00000004081c7210 */ /* 0x000fc60007f1e0ff */
[----:B------:R-:W-:Y:S02]  /*0400*/  ULEA.HI.X.SX32 UR8, UR5, URZ, 0x1, UP1 ;  /* 0x000000ff05087291 */ /* 0x000fe400088f0eff */
[----:B------:R-:W-:Y:S01]  /*0410*/  ULEA UR18, UP1, UR7, UR20, 0x1 ;  /* 0x0000001407127291 */ /* 0x000fe2000f8208ff */
[----:B------:R-:W-:-:S03]  /*0420*/  IADD3.X R29, PT, PT, R9, R3, RZ, P0, !PT ;  /* 0x00000003091d7210 */ /* 0x000fc600007fe4ff */
[----:B------:R-:W-:Y:S02]  /*0430*/  ULEA.HI.X UR7, UR7, UR21, UR8, 0x1, UP1 ;  /* 0x0000001507077291 */ /* 0x000fe400088f0c08 */
[----:B------:R-:W-:Y:S01]  /*0440*/  IADD3 R26, P0, PT, R7, UR18, RZ ;  /* 0x00000012071a7c10 */ /* 0x000fe2000ff1e0ff */
[----:B------:R-:W-:Y:S01]  /*0450*/  IMAD.U32 R19, RZ, RZ, UR11 ;  /* 0x0000000bff137e24 */ /* 0x000fe2000f8e00ff */
[----:B------:R-:W2:Y:S01]  /*0460*/  LDG.E R8, desc[UR12][R28.64] ;  /* 0x0000000c1c087981 */ /* 0x000ea2000c1e1900 */
[----:B------:R-:W-:Y:S01]  /*0470*/  IMAD.WIDE.U32 R24, R25, 0x10, R28 ;  /* 0x0000001019187825 */ /* 0x000fe200078e001c */
[----:B------:R-:W-:Y:S02]  /*0480*/  IADD3.X R27, PT, PT, R6, UR7, RZ, P0, !PT ;  /* 0x00000007061b7c10 */ /* 0x000fe400087fe4ff */
[----:B------:R0:W2:Y:S04]  /*0490*/  LDG.E R10, desc[UR12][R28.64+0x10] ;  /* 0x0000100c1c0a7981 */ /* 0x0000a8000c1e1900 */
[----:B------:R-:W2:Y:S04]  /*04a0*/  LDG.E R9, desc[UR12][R24.64] ;  /* 0x0000000c18097981 */ /* 0x000ea8000c1e1900 */
[----:B------:R1:W2:Y:S01]  /*04b0*/  LDG.E R11, desc[UR12][R24.64+0x10] ;  /* 0x0000100c180b7981 */ /* 0x0002a2000c1e1900 */
[----:B0-----:R-:W-:-:S03]  /*04c0*/  IMAD.WIDE.U32 R28, R19, 0x10, R26 ;  /* 0x00000010131c7825 */ /* 0x001fc600078e001a */
[----:B------:R-:W2:Y:S04]  /*04d0*/  LDG.E R20, desc[UR12][R26.64] ;  /* 0x0000000c1a147981 */ /* 0x000ea8000c1e1900 */
[----:B------:R0:W2:Y:S04]  /*04e0*/  LDG.E R21, desc[UR12][R26.64+0x10] ;  /* 0x0000100c1a157981 */ /* 0x0000a8000c1e1900 */
[----:B------:R-:W3:Y:S04]  /*04f0*/  LDG.E R18, desc[UR12][R28.64] ;  /* 0x0000000c1c127981 */ /* 0x000ee8000c1e1900 */
[----:B------:R4:W3:Y:S01]  /*0500*/  LDG.E R19, desc[UR12][R28.64+0x10] ;  /* 0x0000100c1c137981 */ /* 0x0008e2000c1e1900 */
[----:B------:R-:W-:-:S04]  /*0510*/  UIADD3 UR7, UP1, UPT, UR9, UR16, URZ ;  /* 0x0000001009077290 */ /* 0x000fc8000ff3e0ff */
[----:B------:R-:W-:Y:S02]  /*0520*/  ULEA.HI.X.SX32 UR8, UR16, URZ, 0x1, UP1 ;  /* 0x000000ff10087291 */ /* 0x000fe400088f0eff */
[----:B------:R-:W-:Y:S01]  /*0530*/  ULEA UR18, UP1, UR7, UR20, 0x1 ;  /* 0x0000001407127291 */ /* 0x000fe2000f8208ff */
[----:B-1----:R-:W-:-:S03]  /*0540*/  IADD3 R24, P0, PT, R5, R4, RZ ;  /* 0x0000000405187210 */ /* 0x002fc60007f1e0ff */
[----:B------:R-:W-:Y:S02]  /*0550*/  ULEA.HI.X UR7, UR7, UR21, UR8, 0x1, UP1 ;  /* 0x0000001507077291 */ /* 0x000fe400088f0c08 */
[----:B0-----:R-:W-:Y:S02]  /*0560*/  IADD3 R26, P1, PT, R7, UR18, RZ ;  /* 0x00000012071a7c10 */ /* 0x001fe4000ff3e0ff */
[----:B------:R-:W-:Y:S01]  /*0570*/  IADD3.X R25, PT, PT, R12, R3, RZ, P0, !PT ;  /* 0x000000030c197210 */ /* 0x000fe200007fe4ff */
[----:B----4-:R-:W-:Y:S01]  /*0580*/  IMAD.U32 R29, RZ, RZ, UR11 ;  /* 0x0000000bff1d7e24 */ /* 0x010fe2000f8e00ff */
[----:B------:R-:W-:-:S03]  /*0590*/  IADD3.X R27, PT, PT, R6, UR7, RZ, P1, !PT ;  /* 0x00000007061b7c10 */ /* 0x000fc60008ffe4ff */
[----:B------:R-:W-:Y:S01]  /*05a0*/  IMAD.WIDE.U32 R28, R29, 0x10, R26 ;  /* 0x000000101d1c7825 */ /* 0x000fe200078e001a */
[C---:B--2---:R-:W-:Y:S01]  /*05b0*/  HMMA.16816.F16 R14, R8.reuse, R20, R14 ;  /* 0x00000014080e723c */ /* 0x044fe2000000080e */
[----:B------:R-:W2:Y:S04]  /*05c0*/  LDG.E R20, desc[UR12][R26.64] ;  /* 0x0000000c1a147981 */ /* 0x000ea8000c1e1900 */
[----:B------:R0:W2:Y:S03]  /*05d0*/  LDG.E R21, desc[UR12][R26.64+0x10] ;  /* 0x0000100c1a157981 */ /* 0x0000a6000c1e1900 */
[----:B---3--:R-:W-:Y:S01]  /*05e0*/  HMMA.16816.F16 R18, R8, R18, R16 ;  /* 0x000000120812723c */ /* 0x008fe20000000810 */
[----:B------:R-:W-:Y:S01]  /*05f0*/  MOV R11, UR19 ;  /* 0x00000013000b7c02 */ /* 0x000fe20008000f00 */
[----:B------:R-:W2:Y:S04]  /*0600*/  LDG.E R8, desc[UR12][R24.64+-0x20] ;  /* 0xffffe00c18087981 */ /* 0x000ea8000c1e1900 */
[----:B------:R-:W-:Y:S01]  /*0610*/  IMAD.WIDE.U32 R10, R11, 0x10, R24 ;  /* 0x000000100b0a7825 */ /* 0x000fe200078e0018 */
[----:B------:R-:W3:Y:S04]  /*0620*/  LDG.E R16, desc[UR12][R28.64] ;  /* 0x0000000c1c107981 */ /* 0x000ee8000c1e1900 */
[----:B------:R-:W2:Y:S04]  /*0630*/  LDG.E R9, desc[UR12][R10.64+-0x20] ;  /* 0xffffe00c0a097981 */ /* 0x000ea8000c1e1900 */
[----:B------:R1:W3:Y:S04]  /*0640*/  LDG.E R17, desc[UR12][R28.64+0x10] ;  /* 0x0000100c1c117981 */ /* 0x0002e8000c1e1900 */
[----:B------:R-:W2:Y:S04]  /*0650*/  LDG.E R11, desc[UR12][R10.64+-0x10] ;  /* 0xfffff00c0a0b7981 */ /* 0x000ea8000c1e1900 */
[----:B------:R-:W2:Y:S01]  /*0660*/  LDG.E R10, desc[UR12][R24.64+-0x10] ;  /* 0xfffff00c180a7981 */ /* 0x000ea2000c1e1900 */
[----:B------:R-:W-:-:S04]  /*0670*/  UIADD3 UR7, UP1, UPT, UR9, UR15, URZ ;  /* 0x0000000f09077290 */ /* 0x000fc8000ff3e0ff */
[----:B------:R-:W-:Y:S02]  /*0680*/  ULEA.HI.X.SX32 UR8, UR15, URZ, 0x1, UP1 ;  /* 0x000000ff0f087291 */ /* 0x000fe400088f0eff */
[----:B------:R-:W-:Y:S01]  /*0690*/  ULEA UR18, UP1, UR7, UR20, 0x1 ;  /* 0x0000001407127291 */ /* 0x000fe2000f8208ff */
[----:B0-----:R-:W-:-:S03]  /*06a0*/  IADD3 R26, P1, PT, R5, R4, RZ ;  /* 0x00000004051a7210 */ /* 0x001fc60007f3e0ff */
[----:B------:R-:W-:Y:S02]  /*06b0*/  ULEA.HI.X UR7, UR7, UR21, UR8, 0x1, UP1 ;  /* 0x0000001507077291 */ /* 0x000fe400088f0c08 */
[----:B-1----:R-:W-:Y:S02]  /*06c0*/  IADD3 R28, P0, PT, R7, UR18, RZ ;  /* 0x00000012071c7c10 */ /* 0x002fe4000ff1e0ff */
[----:B------:R-:W-:Y:S02]  /*06d0*/  IADD3.X R27, PT, PT, R12, R3, RZ, P1, !PT ;  /* 0x000000030c1b7210 */ /* 0x000fe40000ffe4ff */
[----:B------:R-:W-:Y:S01]  /*06e0*/  IADD3.X R29, PT, PT, R6, UR7, RZ, P0, !PT ;  /* 0x00000007061d7c10 */ /* 0x000fe200087fe4ff */
[C---:B--2---:R-:W-:Y:S04]  /*06f0*/  HMMA.16816.F16 R14, R8.reuse, R20, R14 ;  /* 0x00000014080e723c */ /* 0x044fe8000000080e */
[----:B------:R-:W2:Y:S04]  /*0700*/  LDG.E R20, desc[UR12][R28.64] ;  /* 0x0000000c1c147981 */ /* 0x000ea8000c1e1900 */
[----:B------:R0:W2:Y:S01]  /*0710*/  LDG.E R21, desc[UR12][R28.64+0x10] ;  /* 0x0000100c1c157981 */ /* 0x0000a2000c1e1900 */
[----:B---3--:R-:W-:Y:S01]  /*0720*/  HMMA.16816.F16 R16, R8, R16, R18 ;  /* 0x000000100810723c */ /* 0x008fe20000000812 */
[----:B------:R-:W-:Y:S01]  /*0730*/  MOV R9, UR11 ;  /* 0x0000000b00097c02 */ /* 0x000fe20008000f00 */
[----:B------:R-:W-:Y:S01]  /*0740*/  IMAD.U32 R11, RZ, RZ, UR19 ;  /* 0x00000013ff0b7e24 */ /* 0x000fe2000f8e00ff */
[----:B------:R-:W2:Y:S03]  /*0750*/  LDG.E R10, desc[UR12][R24.64+0x10] ;  /* 0x0000100c180a7981 */ /* 0x000ea6000c1e1900 */
[----:B------:R-:W-:-:S04]  /*0760*/  IMAD.WIDE.U32 R8, R9, 0x10, R28 ;  /* 0x0000001009087825 */ /* 0x000fc800078e001c */
[----:B------:R-:W-:Y:S01]  /*0770*/  IMAD.WIDE.U32 R26, R11, 0x10, R26 ;  /* 0x000000100b1a7825 */ /* 0x000fe200078e001a */
[----:B------:R-:W3:Y:S04]  /*0780*/  LDG.E R18, desc[UR12][R8.64] ;  /* 0x0000000c08127981 */ /* 0x000ee8000c1e1900 */
[----:B------:R-:W3:Y:S04]  /*0790*/  LDG.E R19, desc[UR12][R8.64+0x10] ;  /* 0x0000100c08137981 */ /* 0x000ee8000c1e1900 */
[----:B------:R-:W2:Y:S04]  /*07a0*/  LDG.E R11, desc[UR12][R26.64+0x10] ;  /* 0x0000100c1a0b7981 */ /* 0x000ea8000c1e1900 */
[----:B------:R-:W2:Y:S04]  /*07b0*/  LDG.E R8, desc[UR12][R24.64] ;  /* 0x0000000c18087981 */ /* 0x000ea8000c1e1900 */
[----:B------:R-:W2:Y:S01]  /*07c0*/  LDG.E R9, desc[UR12][R26.64] ;  /* 0x0000000c1a097981 */ /* 0x000ea2000c1e1900 */
[----:B------:R-:W-:-:S04]  /*07d0*/  UIADD3 UR7, UP1, UPT, UR9, UR14, URZ ;  /* 0x0000000e09077290 */ /* 0x000fc8000ff3e0ff */
[----:B------:R-:W-:Y:S02]  /*07e0*/  ULEA.HI.X.SX32 UR8, UR14, URZ, 0x1, UP1 ;  /* 0x000000ff0e087291 */ /* 0x000fe400088f0eff */
[----:B------:R-:W-:-:S04]  /*07f0*/  ULEA UR9, UP1, UR7, UR20, 0x1 ;  /* 0x0000001407097291 */ /* 0x000fc8000f8208ff */
[----:B------:R-:W-:Y:S01]  /*0800*/  ULEA.HI.X UR7, UR7, UR21, UR8, 0x1, UP1 ;  /* 0x0000001507077291 */ /* 0x000fe200088f0c08 */
[----:B0-----:R-:W-:Y:S01]  /*0810*/  MOV R29, UR11 ;  /* 0x0000000b001d7c02 */ /* 0x001fe20008000f00 */
[C---:B--2---:R-:W-:Y:S08]  /*0820*/  HMMA.16816.F16 R14, R8.reuse, R20, R14 ;  /* 0x00000014080e723c */ /* 0x044ff0000000080e */
[----:B---3--:R-:W-:Y:S01]  /*0830*/  HMMA.16816.F16 R16, R8, R18, R16 ;  /* 0x000000120810723c */ /* 0x008fe20000000810 */
[----:B------:R-:W-:Y:S01]  /*0840*/  IADD3 R8, P0, PT, R7, UR9, RZ ;  /* 0x0000000907087c10 */ /* 0x000fe2000ff1e0ff */
[----:B------:R-:W2:Y:S03]  /*0850*/  LDG.E R10, desc[UR12][R24.64+0x30] ;  /* 0x0000300c180a7981 */ /* 0x000ea6000c1e1900 */
[----:B------:R-:W-:Y:S01]  /*0860*/  IADD3.X R9, PT, PT, R6, UR7, RZ, P0, !PT ;  /* 0x0000000706097c10 */ /* 0x000fe200087fe4ff */
[----:B------:R-:W2:Y:S02]  /*0870*/  LDG.E R11, desc[UR12][R26.64+0x30] ;  /* 0x0000300c1a0b7981 */ /* 0x000ea4000c1e1900 */
[----:B------:R-:W-:-:S02]  /*0880*/  IMAD.WIDE.U32 R28, R29, 0x10, R8 ;  /* 0x000000101d1c7825 */ /* 0x000fc400078e0008 */
[----:B------:R-:W2:Y:S04]  /*0890*/  LDG.E R20, desc[UR12][R8.64] ;  /* 0x0000000c08147981 */ /* 0x000ea8000c1e1900 */
[----:B------:R-:W2:Y:S04]  /*08a0*/  LDG.E R21, desc[UR12][R8.64+0x10] ;  /* 0x0000100c08157981 */ /* 0x000ea8000c1e1900 */
[----:B------:R-:W3:Y:S04]  /*08b0*/  LDG.E R18, desc[UR12][R28.64] ;  /* 0x0000000c1c127981 */ /* 0x000ee8000c1e1900 */
[----:B------:R-:W3:Y:S04]  /*08c0*/  LDG.E R19, desc[UR12][R28.64+0x10] ;  /* 0x0000100c1c137981 */ /* 0x000ee8000c1e1900 */
[----:B------:R-:W2:Y:S04]  /*08d0*/  LDG.E R8, desc[UR12][R24.64+0x20] ;  /* 0x0000200c18087981 */ /* 0x000ea8000c1e1900 */
[----:B------:R-:W2:Y:S01]  /*08e0*/  LDG.E R9, desc[UR12][R26.64+0x20] ;  /* 0x0000200c1a097981 */ /* 0x000ea2000c1e1900 */
[----:B------:R-:W-:-:S04]  /*08f0*/  UIADD3 UR6, UPT, UPT, UR6, 0x4, URZ ;  /* 0x0000000406067890 */ /* 0x000fc8000fffe0ff */
[----:B------:R-:W-:Y:S01]  /*0900*/  UISETP.NE.AND UP1, UPT, UR6, URZ, UPT ;  /* 0x000000ff0600728c */ /* 0x000fe2000bf25270 */
[----:B------:R-:W-:Y:S02]  /*0910*/  IADD3 R5, P0, PT, R5, 0x80, RZ ;  /* 0x0000008005057810 */ /* 0x000fe40007f1e0ff */
[----:B------:R-:W-:Y:S02]  /*0920*/  IADD3 R2, PT, PT, R2, 0x40, RZ ;  /* 0x0000004002027810 */ /* 0x000fe40007ffe0ff */
[----:B------:R-:W-:Y:S01]  /*0930*/  IADD3.X R12, PT, PT, RZ, R12, RZ, P0, !PT ;  /* 0x0000000cff0c7210 */ /* 0x000fe200007fe4ff */
[----:B------:R-:W-:Y:S02]  /*0940*/  UIADD3 UR4, UPT, UPT, UR4, 0x40, URZ ;  /* 0x0000004004047890 */ /* 0x000fe4000fffe0ff */
[----:B------:R-:W-:Y:S02]  /*0950*/  ULEA UR15, UR11, UR15, 0x6 ;  /* 0x0000000f0b0f7291 */ /* 0x000fe4000f8e30ff */
[----:B------:R-:W-:-:S02]  /*0960*/  ULEA UR16, UR11, UR16, 0x6 ;  /* 0x000000100b107291 */ /* 0x000fc4000f8e30ff */
[----:B------:R-:W-:Y:S02]  /*0970*/  ULEA UR5, UR11, UR5, 0x6 ;  /* 0x000000050b057291 */ /* 0x000fe4000f8e30ff */
[----:B------:R-:W-:Y:S01]  /*0980*/  ULEA UR14, UR11, UR14, 0x6 ;  /* 0x0000000e0b0e7291 */ /* 0x000fe2000f8e30ff */
[C---:B--2---:R-:W-:Y:S08]  /*0990*/  HMMA.16816.F16 R14, R8.reuse, R20, R14 ;  /* 0x00000014080e723c */ /* 0x044ff0000000080e */
[----:B---3--:R-:W-:Y:S01]  /*09a0*/  HMMA.16816.F16 R16, R8, R18, R16 ;  /* 0x000000120810723c */ /* 0x008fe20000000810 */
[----:B------:R-:W-:-:S04]  /*09b0*/  NOP ;  /* 0x0000000000007918 */ /* 0x000fc80000000000 */
[----:B------:R-:W-:-:S15]  /*09c0*/  BRA.U UP1, `(.L_x_5) ;  /* 0xfffffff901787547 */ /* 0x000fde000b83ffff */
.L_x_4:
[----:B------:R-:W-:Y:S05]  /*09d0*/  BRA.U !UP0, `(.L_x_3) ;  /* 0x0000000108b87547 */ /* 0x000fea000b800000 */
[----:B------:R-:W0:Y:S01]  /*09e0*/  S2R R2, SR_LANEID ;  /* 0x0000000000027919 */ /* 0x000e220000000000 */
[----:B------:R-:W-:Y:S01]  /*09f0*/  USHF.R.U32.HI UR5, URZ, 0x1, UR19 ;  /* 0x00000001ff057899 */ /* 0x000fe20008011613 */
[----:B------:R-:W-:Y:S01]  /*0a00*/  MOV R9, RZ ;  /* 0x000000ff00097202 */ /* 0x000fe20000000f00 */
[----:B------:R-:W-:Y:S01]  /*0a10*/  USHF.R.U32.HI UR6, URZ, 0x1, UR11 ;  /* 0x00000001ff067899 */ /* 0x000fe2000801160b */
[----:B------:R-:W-:Y:S01]  /*0a20*/  IMAD.U32 R24, RZ, RZ, UR19 ;  /* 0x00000013ff187e24 */ /* 0x000fe2000f8e00ff */
[----:B------:R-:W1:Y:S03]  /*0a30*/  LDCU.64 UR14, c[0x0][0x388] ;  /* 0x00007100ff0e77ac */ /* 0x000e660008000a00 */
[----:B------:R-:W-:Y:S01]  /*0a40*/  IMAD R24, R13, R24, UR4 ;  /* 0x000000040d187e24 */ /* 0x000fe2000f8e0218 */
[----:B------:R-:W-:Y:S01]  /*0a50*/  UIMAD UR7, UR4, UR11, URZ ;  /* 0x0000000b040772a4 */ /* 0x000fe2000f8e02ff */
[----:B0-----:R-:W-:-:S02]  /*0a60*/  LOP3.LUT R8, R2, 0x3, RZ, 0xc0, !PT ;  /* 0x0000000302087812 */ /* 0x001fc400078ec0ff */
[----:B------:R-:W-:-:S05]  /*0a70*/  SHF.R.U32.HI R5, RZ, 0x2, R2 ;  /* 0x00000002ff057819 */ /* 0x000fca0000011602 */
[----:B------:R-:W-:Y:S01]  /*0a80*/  IMAD.WIDE.U32 R2, R5, UR5, R8 ;  /* 0x0000000505027c25 */ /* 0x000fe2000f8e0008 */
[----:B------:R-:W-:-:S03]  /*0a90*/  UIADD3 UR5, UPT, UPT, -UR10, URZ, URZ ;  /* 0x000000ff0a057290 */ /* 0x000fc6000fffe1ff */
[----:B------:R-:W-:Y:S01]  /*0aa0*/  IMAD.WIDE.U32 R8, R5, UR6, R8 ;  /* 0x0000000605087c25 */ /* 0x000fe2000f8e0008 */
[----:B------:R-:W-:-:S04]  /*0ab0*/  SHF.L.U64.HI R12, R2, 0x2, R3 ;  /* 0x00000002020c7819 */ /* 0x000fc80000010203 */
[----:B-1----:R-:W-:-:S07]  /*0ac0*/  SHF.L.U64.HI R25, R8, 0x2, R9 ;  /* 0x0000000208197819 */ /* 0x002fce0000010209 */
.L_x_6:
[----:B------:R-:W0:Y:S01]  /*0ad0*/  LDC.64 R4, c[0x0][0x380] ;  /* 0x0000e000ff047b82 */ /* 0x000e220000000a00 */
[----:B------:R-:W-:Y:S01]  /*0ae0*/  USHF.L.U32 UR4, UR17, 0x4, URZ ;  /* 0x0000000411047899 */ /* 0x000fe200080006ff */
[----:B------:R-:W-:Y:S01]  /*0af0*/  MOV R11, UR19 ;  /* 0x00000013000b7c02 */ /* 0x000fe20008000f00 */
[----:B------:R-:W-:Y:S02]  /*0b00*/  IMAD.U32 R19, RZ, RZ, UR11 ;  /* 0x0000000bff137e24 */ /* 0x000fe4000f8e00ff */
[----:B------:R-:W-:-:S04]  /*0b10*/  UIADD3 UR4, UP0, UPT, UR4, UR7, URZ ;  /* 0x0000000704047290 */ /* 0x000fc8000ff1e0ff */
[----:B------:R-:W-:Y:S02]  /*0b20*/  ULEA.HI.X.SX32 UR6, UR7, URZ, 0x1, UP0 ;  /* 0x000000ff07067291 */ /* 0x000fe400080f0eff */
[----:B------:R-:W-:-:S04]  /*0b30*/  ULEA UR8, UP0, UR4, UR14, 0x1 ;  /* 0x0000000e04087291 */ /* 0x000fc8000f8008ff */
[----:B------:R-:W-:Y:S02]  /*0b40*/  ULEA.HI.X UR4, UR4, UR15, UR6, 0x1, UP0 ;  /* 0x0000000f04047291 */ /* 0x000fe400080f0c06 */
[----:B------:R-:W-:-:S04]  /*0b50*/  LEA R26, P1, R8, UR8, 0x2 ;  /* 0x00000008081a7c11 */ /* 0x000fc8000f8210ff */
[----:B------:R-:W-:Y:S01]  /*0b60*/  IADD3.X R27, PT, PT, R25, UR4, RZ, P1, !PT ;  /* 0x00000004191b7c10 */ /* 0x000fe20008ffe4ff */
[----:B0-----:R-:W-:-:S04]  /*0b70*/  IMAD.WIDE.U32 R4, R24, 0x2, R4 ;  /* 0x0000000218047825 */ /* 0x001fc800078e0004 */
[----:B------:R-:W2:Y:S01]  /*0b80*/  LDG.E R20, desc[UR12][R26.64] ;  /* 0x0000000c1a147981 */ /* 0x000ea2000c1e1900 */
[----:B------:R-:W-:Y:S01]  /*0b90*/  IMAD.WIDE.U32 R18, R19, 0x10, R26 ;  /* 0x0000001013127825 */ /* 0x000fe200078e001a */
[----:B------:R-:W-:Y:S02]  /*0ba0*/  LEA R22, P0, R2, R4, 0x2 ;  /* 0x0000000402167211 */ /* 0x000fe400078010ff */
[----:B------:R-:W2:Y:S02]  /*0bb0*/  LDG.E R21, desc[UR12][R26.64+0x10] ;  /* 0x0000100c1a157981 */ /* 0x000ea4000c1e1900 */
[----:B------:R-:W-:Y:S02]  /*0bc0*/  IADD3.X R23, PT, PT, R5, R12, RZ, P0, !PT ;  /* 0x0000000c05177210 */ /* 0x000fe400007fe4ff */
[----:B------:R-:W3:Y:S01]  /*0bd0*/  LDG.E R28, desc[UR12][R18.64] ;  /* 0x0000000c121c7981 */ /* 0x000ee2000c1e1900 */
[----:B------:R-:W-:-:S03]  /*0be0*/  IMAD.WIDE.U32 R10, R11, 0x10, R22 ;  /* 0x000000100b0a7825 */ /* 0x000fc600078e0016 */
[----:B------:R-:W2:Y:S04]  /*0bf0*/  LDG.E R4, desc[UR12][R22.64] ;  /* 0x0000000c16047981 */ /* 0x000ea8000c1e1900 */
[----:B------:R-:W2:Y:S04]  /*0c00*/  LDG.E R6, desc[UR12][R22.64+0x10] ;  /* 0x0000100c16067981 */ /* 0x000ea8000c1e1900 */
[----:B------:R-:W2:Y:S04]  /*0c10*/  LDG.E R5, desc[UR12][R10.64] ;  /* 0x0000000c0a057981 */ /* 0x000ea8000c1e1900 */
[----:B------:R-:W2:Y:S04]  /*0c20*/  LDG.E R7, desc[UR12][R10.64+0x10] ;  /* 0x0000100c0a077981 */ /* 0x000ea8000c1e1900 */
[----:B------:R-:W3:Y:S01]  /*0c30*/  LDG.E R29, desc[UR12][R18.64+0x10] ;  /* 0x0000100c121d7981 */ /* 0x000ee2000c1e1900 */
[----:B------:R-:W-:-:S04]  /*0c40*/  UIADD3 UR5, UPT, UPT, UR5, 0x1, URZ ;  /* 0x0000000105057890 */ /* 0x000fc8000fffe0ff */
[----:B------:R-:W-:Y:S01]  /*0c50*/  UISETP.NE.AND UP0, UPT, UR5, URZ, UPT ;  /* 0x000000ff0500728c */ /* 0x000fe2000bf05270 */
[----:B------:R-:W-:Y:S01]  /*0c60*/  IADD3 R24, PT, PT, R24, 0x10, RZ ;  /* 0x0000001018187810 */ /* 0x000fe20007ffe0ff */
[----:B------:R-:W-:Y:S01]  /*0c70*/  ULEA UR7, UR11, UR7, 0x4 ;  /* 0x000000070b077291 */ /* 0x000fe2000f8e20ff */
[C---:B--2---:R-:W-:Y:S08]  /*0c80*/  HMMA.16816.F16 R14, R4.reuse, R20, R14 ;  /* 0x00000014040e723c */ /* 0x044ff0000000080e */
[----:B---3--:R-:W-:Y:S01]  /*0c90*/  HMMA.16816.F16 R16, R4, R28, R16 ;  /* 0x0000001c0410723c */ /* 0x008fe20000000810 */
[----:B------:R-:W-:-:S04]  /*0ca0*/  NOP ;  /* 0x0000000000007918 */ /* 0x000fc80000000000 */
[----:B------:R-:W-:-:S15]  /*0cb0*/  BRA.U UP0, `(.L_x_6) ;  /* 0xfffffffd00847547 */ /* 0x000fde000b83ffff */
.L_x_3:
[----:B------:R-:W0:Y:S01]  /*0cc0*/  LDCU.64 UR4, c[0x0][0x390] ;  /* 0x00007200ff0477ac */ /* 0x000e220008000a00 */
[----:B------:R-:W-:Y:S02]  /*0cd0*/  UISETP.GE.AND UP0, UPT, UR17, UR11, UPT ;  /* 0x0000000b1100728c */ /* 0x000fe4000bf06270 */
[----:B0-----:R-:W-:-:S04]  /*0ce0*/  UISETP.EQ.U32.AND UP1, UPT, UR4, URZ, UPT ;  /* 0x000000ff0400728c */ /* 0x001fc8000bf22070 */
[----:B------:R-:W-:-:S06]  /*0cf0*/  UISETP.EQ.OR.EX UP0, UPT, UR5, URZ, UP0, UP1 ;  /* 0x000000ff0500728c */ /* 0x000fcc0008702710 */
[----:B------:R-:W-:-:S05]  /*0d00*/  PLOP3.LUT P0, PT, PT, PT, UP0, 0x80, 0x8 ;  /* 0x000000000008781c */ /* 0x000fca0003f0f008 */
[----:B------:R-:W0:Y:S02]  /*0d10*/  @!UP0 LDCU.64 UR4, c[0x0][0x390] ;  /* 0x00007200ff0487ac */ /* 0x000e240008000a00 */
[----:B0-----:R-:W-:-:S06]  /*0d20*/  @!UP0 UIMAD.WIDE.U32 UR4, UR17, 0x2, UR4 ;  /* 0x00000002110488a5 */ /* 0x001fcc000f8e0004 */
[----:B------:R-:W-:Y:S02]  /*0d30*/  MOV R4, UR4 ;  /* 0x0000000400047c02 */ /* 0x000fe40008000f00 */
[----:B------:R-:W-:-:S05]  /*0d40*/  MOV R5, UR5 ;  /* 0x0000000500057c02 */ /* 0x000fca0008000f00 */
[----:B------:R-:W2:Y:S01]  /*0d50*/  @!P0 LDG.E.U16.CONSTANT R0, desc[UR12][R4.64] ;  /* 0x0000000c04008981 */ /* 0x000ea2000c1e9500 */
[----:B------:R-:W-:Y:S01]  /*0d60*/  HADD2.F32 R3, -RZ, R14.H0_H0 ;  /* 0x2000000eff037230 */ /* 0x000fe20000004100 */
[----:B------:R-:W-:Y:S01]  /*0d70*/  MOV R6, 0x437c0000 ;  /* 0x437c000000067802 */ /* 0x000fe20000000f00 */
[----:B------:R-:W-:Y:S01]  /*0d80*/  IMAD.MOV.U32 R7, RZ, RZ, 0x3bbb989d ;  /* 0x3bbb989dff077424 */ /* 0x000fe200078e00ff */
[----:B------:R-:W-:Y:S01]  /*0d90*/  BSSY.RECONVERGENT B0, `(.L_x_7) ;  /* 0x0000017000007945 */ /* 0x000fe20003800200 */
[----:B--2---:R-:W-:-:S05]  /*0da0*/  HADD2.F32 R2, -RZ, R0.H0_H0 ;  /* 0x20000000ff027230 */ /* 0x004fca0000004100 */
[----:B------:R-:W-:-:S04]  /*0db0*/  FADD R0, R2, R3 ;  /* 0x0000000302007221 */ /* 0x000fc80000000000 */
[----:B------:R-:W-:-:S04]  /*0dc0*/  FFMA.SAT R3, R0, -R7, 0.5 ;  /* 0x3f00000000037423 */ /* 0x000fc80000002807 */
[----:B------:R-:W-:-:S04]  /*0dd0*/  FFMA.RM R3, R3, R6, 12582913 ;  /* 0x4b40000103037423 */ /* 0x000fc80000004006 */
[C---:B------:R-:W-:Y:S01]  /*0de0*/  FADD R7, R3.reuse, -12583039 ;  /* 0xcb40007f03077421 */ /* 0x040fe20000000000 */
[----:B------:R-:W-:-:S03]  /*0df0*/  SHF.L.U32 R3, R3, 0x17, RZ ;  /* 0x0000001703037819 */ /* 0x000fc600000006ff */
[----:B------:R-:W-:-:S04]  /*0e00*/  FFMA R7, R0, -1.4426950216293334961, -R7 ;  /* 0xbfb8aa3b00077823 */ /* 0x000fc80000000807 */
[----:B------:R-:W-:-:S04]  /*0e10*/  FFMA R7, R0, -1.925963033500011079e-08, R7 ;  /* 0xb2a5706000077823 */ /* 0x000fc80000000007 */
[----:B------:R-:W0:Y:S02]  /*0e20*/  MUFU.EX2 R4, R7 ;  /* 0x0000000700047308 */ /* 0x000e240000000800 */
[----:B0-----:R-:W-:-:S06]  /*0e30*/  FFMA R9, R3, R4, 1 ;  /* 0x3f80000003097423 */ /* 0x001fcc0000000004 */
[----:B------:R-:W0:Y:S08]  /*0e40*/  MUFU.RCP R3, R9 ;  /* 0x0000000900037308 */ /* 0x000e300000001000 */
[----:B------:R-:W1:Y:S01]  /*0e50*/  FCHK P0, R0, R9 ;  /* 0x0000000900007302 */ /* 0x000e620000000000 */
[----:B0-----:R-:W-:-:S04]  /*0e60*/  FFMA R4, -R9, R3, 1 ;  /* 0x3f80000009047423 */ /* 0x001fc80000000103 */
[----:B------:R-:W-:-:S04]  /*0e70*/  FFMA R3, R3, R4, R3 ;  /* 0x0000000403037223 */ /* 0x000fc80000000003 */
[----:B------:R-:W-:-:S04]  /*0e80*/  FFMA R4, R0, R3, RZ ;  /* 0x0000000300047223 */ /* 0x000fc800000000ff */
[----:B------:R-:W-:-:S04]  /*0e90*/  FFMA R5, -R9, R4, R0 ;  /* 0x0000000409057223 */ /* 0x000fc80000000100 */
[----:B------:R-:W-:Y:S01]  /*0ea0*/  FFMA R4, R3, R5, R4 ;  /* 0x0000000503047223 */ /* 0x000fe20000000004 */
[----:B-1----:R-:W-:Y:S06]  /*0eb0*/  @!P0 BRA `(.L_x_8) ;  /* 0x0000000000108947 */ /* 0x002fec0003800000 */
[----:B------:R-:W-:Y:S02]  /*0ec0*/  MOV R3, R9 ;  /* 0x0000000900037202 */ /* 0x000fe40000000f00 */
[----:B------:R-:W-:-:S07]  /*0ed0*/  MOV R8, 0xef0 ;  /* 0x00000ef000087802 */ /* 0x000fce0000000f00 */
[----:B------:R-:W-:Y:S05]  /*0ee0*/  CALL.REL.NOINC `($__internal_0_$__cuda_sm3x_div_rn_noftz_f32_slowpath) ;  /* 0x0000000c003c7944 */ /* 0x000fea0003c00000 */
[----:B------:R-:W-:-:S07]  /*0ef0*/  IMAD.MOV.U32 R4, RZ, RZ, R3 ;  /* 0x000000ffff047224 */ /* 0x000fce00078e0003 */
.L_x_8:
[----:B------:R-:W-:Y:S05]  /*0f00*/  BSYNC.RECONVERGENT B0 ;  /* 0x0000000000007941 */ /* 0x000fea0003800200 */
.L_x_7:
[----:B------:R-:W-:Y:S01]  /*0f10*/  HADD2.F32 R3, -RZ, R14.H1_H1 ;  /* 0x3000000eff037230 */ /* 0x000fe20000004100 */
[----:B------:R-:W-:Y:S01]  /*0f20*/  MOV R5, 0x3bbb989d ;  /* 0x3bbb989d00057802 */ /* 0x000fe20000000f00 */
[----:B------:R-:W-:Y:S01]  /*0f30*/  BSSY.RECONVERGENT B0, `(.L_x_9) ;  /* 0x0000016000007945 */ /* 0x000fe20003800200 */
[----:B------:R-:W-:Y:S02]  /*0f40*/  MOV R6, 0x437c0000 ;  /* 0x437c000000067802 */ /* 0x000fe40000000f00 */
        /* <DEDUP_REMOVED lines=17> */
[----:B------:R-:W-:Y:S01]  /*1060*/  IMAD.MOV.U32 R3, RZ, RZ, R9 ;  /* 0x000000ffff037224 */ /* 0x000fe200078e0009 */
[----:B------:R-:W-:-:S07]  /*1070*/  MOV R8, 0x1090 ;  /* 0x0000109000087802 */ /* 0x000fce0000000f00 */
[----:B------:R-:W-:Y:S05]  /*1080*/  CALL.REL.NOINC `($__internal_0_$__cuda_sm3x_div_rn_noftz_f32_slowpath) ;  /* 0x0000000800d47944 */ /* 0x000fea0003c00000 */
.L_x_10:
[----:B------:R-:W-:Y:S05]  /*1090*/  BSYNC.RECONVERGENT B0 ;  /* 0x0000000000007941 */ /* 0x000fea0003800200 */
.L_x_9:
[----:B------:R-:W-:Y:S01]  /*10a0*/  HADD2.F32 R5, -RZ, R15.H0_H0 ;  /* 0x2000000fff057230 */ /* 0x000fe20000004100 */
[----:B------:R-:W-:Y:S01]  /*10b0*/  MOV R7, 0x3bbb989d ;  /* 0x3bbb989d00077802 */ /* 0x000fe20000000f00 */
[----:B------:R-:W-:Y:S01]  /*10c0*/  BSSY.RECONVERGENT B0, `(.L_x_11) ;  /* 0x0000018000007945 */ /* 0x000fe20003800200 */
[----:B------:R-:W-:Y:S02]  /*10d0*/  MOV R6, 0x437c0000 ;  /* 0x437c000000067802 */ /* 0x000fe40000000f00 */
[----:B------:R-:W-:Y:S01]  /*10e0*/  FADD R0, R2, R5 ;  /* 0x0000000502007221 */ /* 0x000fe20000000000 */
[----:B------:R-:W-:-:S03]  /*10f0*/  F2FP.F16.F32.PACK_AB R4, R3, R4 ;  /* 0x000000040304723e */ /* 0x000fc600000000ff */
        /* <DEDUP_REMOVED lines=19> */
[----:B------:R-:W-:-:S07]  /*1230*/  MOV R5, R3 ;  /* 0x0000000300057202 */ /* 0x000fce0000000f00 */
.L_x_12:
[----:B------:R-:W-:Y:S05]  /*1240*/  BSYNC.RECONVERGENT B0 ;  /* 0x0000000000007941 */ /* 0x000fea0003800200 */
.L_x_11:
        /* <DEDUP_REMOVED lines=8> */
[----:B------:R-:W-:-:S03]  /*12d0*/  IMAD.SHL.U32 R3, R3, 0x800000, RZ ;  /* 0x0080000003037824 */ /* 0x000fc600078e00ff */
        /* <DEDUP_REMOVED lines=15> */
[----:B------:R-:W-:-:S07]  /*13d0*/  MOV R6, R3 ;  /* 0x0000000300067202 */ /* 0x000fce0000000f00 */
.L_x_14:
[----:B------:R-:W-:Y:S05]  /*13e0*/  BSYNC.RECONVERGENT B0 ;  /* 0x0000000000007941 */ /* 0x000fea0003800200 */
.L_x_13:
[----:B------:R-:W-:Y:S01]  /*13f0*/  HADD2.F32 R3, -RZ, R16.H0_H0 ;  /* 0x20000010ff037230 */ /* 0x000fe20000004100 */
[----:B------:R-:W-:Y:S01]  /*1400*/  MOV R7, 0x3bbb989d ;  /* 0x3bbb989d00077802 */ /* 0x000fe20000000f00 */
[----:B------:R-:W-:Y:S01]  /*1410*/  IMAD.MOV.U32 R8, RZ, RZ, 0x437c0000 ;  /* 0x437c0000ff087424 */ /* 0x000fe200078e00ff */
[----:B------:R-:W-:Y:S01]  /*1420*/  BSSY.RECONVERGENT B0, `(.L_x_15) ;  /* 0x0000017000007945 */ /* 0x000fe20003800200 */
[----:B------:R-:W-:Y:S01]  /*1430*/  F2FP.F16.F32.PACK_AB R5, R6, R5 ;  /* 0x000000050605723e */ /* 0x000fe200000000ff */
        /* <DEDUP_REMOVED lines=21> */
.L_x_16:
[----:B------:R-:W-:Y:S05]  /*1590*/  BSYNC.RECONVERGENT B0 ;  /* 0x0000000000007941 */ /* 0x000fea0003800200 */
.L_x_15:
[----:B------:R-:W-:Y:S01]  /*15a0*/  HADD2.F32 R3, -RZ, R16.H1_H1 ;  /* 0x30000010ff037230 */ /* 0x000fe20000004100 */
[----:B------:R-:W-:Y:S01]  /*15b0*/  MOV R8, 0x437c0000 ;  /* 0x437c000000087802 */ /* 0x000fe20000000f00 */
[----:B------:R-:W-:Y:S01]  /*15c0*/  IMAD.MOV.U32 R7, RZ, RZ, 0x3bbb989d ;  /* 0x3bbb989dff077424 */ /* 0x000fe200078e00ff */
[----:B------:R-:W-:Y:S02]  /*15d0*/  BSSY.RECONVERGENT B0, `(.L_x_17) ;  /* 0x0000015000007945 */ /* 0x000fe40003800200 */
        /* <DEDUP_REMOVED lines=20> */
.L_x_18:
[----:B------:R-:W-:Y:S05]  /*1720*/  BSYNC.RECONVERGENT B0 ;  /* 0x0000000000007941 */ /* 0x000fea0003800200 */
.L_x_17:
        /* <DEDUP_REMOVED lines=26> */
.L_x_20:
[----:B------:R-:W-:Y:S05]  /*18d0*/  BSYNC.RECONVERGENT B0 ;  /* 0x0000000000007941 */ /* 0x000fea0003800200 */
.L_x_19:
        /* <DEDUP_REMOVED lines=10> */
[----:B------:R-:W-:-:S06]  /*1980*/  FFMA R3, R0, -1.925963033500011079e-08, R3 ;  /* 0xb2a5706000037823 */ /* 0x000fcc0000000003 */
        /* <DEDUP_REMOVED lines=10> */
[----:B------:R-:W-:-:S07]  /*1a30*/  MOV R8, 0x1a50 ;  /* 0x00001a5000087802 */ /* 0x000fce0000000f00 */
[----:B------:R-:W-:Y:S05]  /*1a40*/  CALL.REL.NOINC `($__internal_0_$__cuda_sm3x_div_rn_noftz_f32_slowpath) ;  /* 0x0000000000647944 */ /* 0x000fea0003c00000 */
[----:B------:R-:W-:-:S07]  /*1a50*/  IMAD.MOV.U32 R10, RZ, RZ, R3 ;  /* 0x000000ffff0a7224 */ /* 0x000fce00078e0003 */
.L_x_22:
[----:B------:R-:W-:Y:S05]  /*1a60*/  BSYNC.RECONVERGENT B0 ;  /* 0x0000000000007941 */ /* 0x000fea0003800200 */
.L_x_21:
[----:B------:R-:W0:Y:S01]  /*1a70*/  S2R R2, SR_LANEID ;  /* 0x0000000000027919 */ /* 0x000e220000000000 */
[----:B------:R-:W1:Y:S01]  /*1a80*/  LDC R0, c[0x0][0x3a4] ;  /* 0x0000e900ff007b82 */ /* 0x000e620000000800 */
[----:B------:R-:W2:Y:S01]  /*1a90*/  LDCU.64 UR4, c[0x0][0x398] ;  /* 0x00007300ff0477ac */ /* 0x000ea20008000a00 */
[----:B------:R-:W-:Y:S02]  /*1aa0*/  MOV R3, RZ ;  /* 0x000000ff00037202 */ /* 0x000fe40000000f00 */
[----:B------:R-:W-:Y:S01]  /*1ab0*/  F2FP.F16.F32.PACK_AB R7, R10, R7 ;  /* 0x000000070a07723e */ /* 0x000fe200000000ff */
[----:B------:R-:W-:Y:S01]  /*1ac0*/  USHF.L.U32 UR6, UR17, 0x4, URZ ;  /* 0x0000000411067899 */ /* 0x000fe200080006ff */
[----:B-1----:R-:W-:Y:S01]  /*1ad0*/  IMAD R11, R13, R0, RZ ;  /* 0x000000000d0b7224 */ /* 0x002fe200078e02ff */
[----:B------:R-:W-:-:S04]  /*1ae0*/  SHF.R.U32.HI R13, RZ, 0x1, R0 ;  /* 0x00000001ff0d7819 */ /* 0x000fc80000011600 */
[----:B------:R-:W-:Y:S02]  /*1af0*/  IADD3 R11, P0, PT, R11, UR6, RZ ;  /* 0x000000060b0b7c10 */ /* 0x000fe4000ff1e0ff */
[----:B0-----:R-:W-:Y:S02]  /*1b00*/  SHF.R.U32.HI R9, RZ, 0x2, R2 ;  /* 0x00000002ff097819 */ /* 0x001fe40000011602 */
[----:B------:R-:W-:Y:S02]  /*1b10*/  LOP3.LUT R2, R2, 0x3, RZ, 0xc0, !PT ;  /* 0x0000000302027812 */ /* 0x000fe400078ec0ff */
[----:B------:R-:W-:-:S03]  /*1b20*/  IADD3.X R0, PT, PT, RZ, RZ, RZ, P0, !PT ;  /* 0x000000ffff007210 */ /* 0x000fc600007fe4ff */
[----:B------:R-:W-:Y:S01]  /*1b30*/  IMAD.WIDE.U32 R8, R9, R13, R2 ;  /* 0x0000000d09087225 */ /* 0x000fe200078e0002 */
[----:B--2---:R-:W-:-:S04]  /*1b40*/  LEA R3, P0, R11, UR4, 0x1 ;  /* 0x000000040b037c11 */ /* 0x004fc8000f8008ff */
[----:B------:R-:W-:Y:S02]  /*1b50*/  LEA.HI.X R11, R11, UR5, R0, 0x1, P0 ;  /* 0x000000050b0b7c11 */ /* 0x000fe400080f0c00 */
[----:B------:R-:W-:-:S04]  /*1b60*/  LEA R2, P0, R8, R3, 0x2 ;  /* 0x0000000308027211 */ /* 0x000fc800078010ff */
[----:B------:R-:W-:-:S03]  /*1b70*/  LEA.HI.X R3, R8, R11, R9, 0x2, P0 ;  /* 0x0000000b08037211 */ /* 0x000fc600000f1409 */
[----:B------:R-:W-:Y:S02]  /*1b80*/  IMAD.WIDE.U32 R8, R13, 0x20, R2 ;  /* 0x000000200d087825 */ /* 0x000fe400078e0002 */
[----:B------:R-:W-:Y:S04]  /*1b90*/  STG.E desc[UR12][R2.64], R4 ;  /* 0x0000000402007986 */ /* 0x000fe8000c10190c */
[----:B------:R-:W-:Y:S04]  /*1ba0*/  STG.E desc[UR12][R8.64], R5 ;  /* 0x0000000508007986 */ /* 0x000fe8000c10190c */
[----:B------:R-:W-:Y:S04]  /*1bb0*/  STG.E desc[UR12][R2.64+0x10], R6 ;  /* 0x0000100602007986 */ /* 0x000fe8000c10190c */
[----:B------:R-:W-:Y:S01]  /*1bc0*/  STG.E desc[UR12][R8.64+0x10], R7 ;  /* 0x0000100708007986 */ /* 0x000fe2000c10190c */
[----:B------:R-:W-:Y:S05]  /*1bd0*/  EXIT ;  /* 0x000000000000794d */ /* 0x000fea0003800000 */
        .weak           $__internal_0_$__cuda_sm3x_div_rn_noftz_f32_slowpath
        .type           $__internal_0_$__cuda_sm3x_div_rn_noftz_f32_slowpath,@function
        .size           $__internal_0_$__cuda_sm3x_div_rn_noftz_f32_slowpath,(.L_x_40 - $__internal_0_$__cuda_sm3x_div_rn_noftz_f32_slowpath)
$__internal_0_$__cuda_sm3x_div_rn_noftz_f32_slowpath:
[----:B------:R-:W-:Y:S01]  /*1be0*/  SHF.R.U32.HI R9, RZ, 0x17, R3 ;  /* 0x00000017ff097819 */ /* 0x000fe20000011603 */
[----:B------:R-:W-:Y:S01]  /*1bf0*/  BSSY.RECONVERGENT B1, `(.L_x_23) ;  /* 0x0000062000017945 */ /* 0x000fe20003800200 */
[----:B------:R-:W-:Y:S02]  /*1c00*/  SHF.R.U32.HI R10, RZ, 0x17, R0 ;  /* 0x00000017ff0a7819 */ /* 0x000fe40000011600 */
[----:B------:R-:W-:Y:S02]  /*1c10*/  LOP3.LUT R9, R9, 0xff, RZ, 0xc0, !PT ;  /* 0x000000ff09097812 */ /* 0x000fe400078ec0ff */
[----:B------:R-:W-:Y:S02]  /*1c20*/  LOP3.LUT R18, R10, 0xff, RZ, 0xc0, !PT ;  /* 0x000000ff0a127812 */ /* 0x000fe400078ec0ff */
[----:B------:R-:W-:-:S03]  /*1c30*/  IADD3 R12, PT, PT, R9, -0x1, RZ ;  /* 0xffffffff090c7810 */ /* 0x000fc60007ffe0ff */
[----:B------:R-:W-:Y:S01]  /*1c40*/  VIADD R11, R18, 0xffffffff ;  /* 0xffffffff120b7836 */ /* 0x000fe20000000000 */
[----:B------:R-:W-:-:S04]  /*1c50*/  ISETP.GT.U32.AND P0, PT, R12, 0xfd, PT ;  /* 0x000000fd0c00780c */ /* 0x000fc80003f04070 */
[----:B------:R-:W-:-:S13]  /*1c60*/  ISETP.GT.U32.OR P0, PT, R11, 0xfd, P0 ;  /* 0x000000fd0b00780c */ /* 0x000fda0000704470 */
[----:B------:R-:W-:Y:S01]  /*1c70*/  @!P0 MOV R10, RZ ;  /* 0x000000ff000a8202 */ /* 0x000fe20000000f00 */
[----:B------:R-:W-:Y:S06]  /*1c80*/  @!P0 BRA `(.L_x_24) ;  /* 0x00000000005c8947 */ /* 0x000fec0003800000 */
[----:B------:R-:W-:Y:S02]  /*1c90*/  FSETP.GTU.FTZ.AND P0, PT, |R0|, +INF , PT ;  /* 0x7f8000000000780b */ /* 0x000fe40003f1c200 */
[----:B------:R-:W-:-:S04]  /*1ca0*/  FSETP.GTU.FTZ.AND P1, PT, |R3|, +INF , PT ;  /* 0x7f8000000300780b */ /* 0x000fc80003f3c200 */
[----:B------:R-:W-:-:S13]  /*1cb0*/  PLOP3.LUT P0, PT, P0, P1, PT, 0xf8, 0x8f ;  /* 0x00000000008f781c */ /* 0x000fda0000703f70 */
[----:B------:R-:W-:Y:S05]  /*1cc0*/  @P0 BRA `(.L_x_25) ;  /* 0x00000004004c0947 */ /* 0x000fea0003800000 */
[----:B------:R-:W-:-:S13]  /*1cd0*/  LOP3.LUT P0, RZ, R3, 0x7fffffff, R0, 0xc8, !PT ;  /* 0x7fffffff03ff7812 */ /* 0x000fda000780c800 */
[----:B------:R-:W-:Y:S05]  /*1ce0*/  @!P0 BRA `(.L_x_26) ;  /* 0x00000004003c8947 */ /* 0x000fea0003800000 */
[C---:B------:R-:W-:Y:S02]  /*1cf0*/  FSETP.NEU.FTZ.AND P2, PT, |R0|.reuse, +INF , PT ;  /* 0x7f8000000000780b */ /* 0x040fe40003f5d200 */
[----:B------:R-:W-:Y:S02]  /*1d00*/  FSETP.NEU.FTZ.AND P1, PT, |R3|, +INF , PT ;  /* 0x7f8000000300780b */ /* 0x000fe40003f3d200 */
[----:B------:R-:W-:-:S11]  /*1d10*/  FSETP.NEU.FTZ.AND P0, PT, |R0|, +INF , PT ;  /* 0x7f8000000000780b */ /* 0x000fd60003f1d200 */
[----:B------:R-:W-:Y:S05]  /*1d20*/  @!P1 BRA !P2, `(.L_x_26) ;  /* 0x00000004002c9947 */ /* 0x000fea0005000000 */
[----:B------:R-:W-:-:S04]  /*1d30*/  LOP3.LUT P2, RZ, R0, 0x7fffffff, RZ, 0xc0, !PT ;  /* 0x7fffffff00ff7812 */ /* 0x000fc8000784c0ff */
[----:B------:R-:W-:-:S13]  /*1d40*/  PLOP3.LUT P1, PT, P1, P2, PT, 0x2f, 0xf2 ;  /* 0x0000000000f2781c */ /* 0x000fda0000f24577 */
[----:B------:R-:W-:Y:S05]  /*1d50*/  @P1 BRA `(.L_x_27) ;  /* 0x0000000400181947 */ /* 0x000fea0003800000 */
[----:B------:R-:W-:-:S04]  /*1d60*/  LOP3.LUT P1, RZ, R3, 0x7fffffff, RZ, 0xc0, !PT ;  /* 0x7fffffff03ff7812 */ /* 0x000fc8000782c0ff */
[----:B------:R-:W-:-:S13]  /*1d70*/  PLOP3.LUT P0, PT, P0, P1, PT, 0x2f, 0xf2 ;  /* 0x0000000000f2781c */ /* 0x000fda0000702577 */
[----:B------:R-:W-:Y:S05]  /*1d80*/  @P0 BRA `(.L_x_28) ;  /* 0x0000000400000947 */ /* 0x000fea0003800000 */
[----:B------:R-:W-:Y:S02]  /*1d90*/  ISETP.GE.AND P0, PT, R11, RZ, PT ;  /* 0x000000ff0b00720c */ /* 0x000fe40003f06270 */
[----:B------:R-:W-:-:S11]  /*1da0*/  ISETP.GE.AND P1, PT, R12, RZ, PT ;  /* 0x000000ff0c00720c */ /* 0x000fd60003f26270 */
[----:B------:R-:W-:Y:S01]  /*1db0*/  @P0 MOV R10, RZ ;  /* 0x000000ff000a0202 */ /* 0x000fe20000000f00 */
[----:B------:R-:W-:Y:S01]  /*1dc0*/  @!P0 FFMA R0, R0, 1.84467440737095516160e+19, RZ ;  /* 0x5f80000000008823 */ /* 0x000fe200000000ff */
[----:B------:R-:W-:Y:S01]  /*1dd0*/  @!P0 MOV R10, 0xffffffc0 ;  /* 0xffffffc0000a8802 */ /* 0x000fe20000000f00 */
[----:B------:R-:W-:-:S04]  /*1de0*/  @!P1 FFMA R3, R3, 1.84467440737095516160e+19, RZ ;  /* 0x5f80000003039823 */ /* 0x000fc800000000ff */
[----:B------:R-:W-:-:S07]  /*1df0*/  @!P1 VIADD R10, R10, 0x40 ;  /* 0x000000400a0a9836 */ /* 0x000fce0000000000 */
.L_x_24:
[----:B------:R-:W-:Y:S01]  /*1e00*/  LEA R12, R9, 0xc0800000, 0x17 ;  /* 0xc0800000090c7811 */ /* 0x000fe200078eb8ff */
[----:B------:R-:W-:Y:S01]  /*1e10*/  BSSY.RECONVERGENT B2, `(.L_x_29) ;  /* 0x0000036000027945 */ /* 0x000fe20003800200 */
[----:B------:R-:W-:Y:S02]  /*1e20*/  IADD3 R18, PT, PT, R18, -0x7f, RZ ;  /* 0xffffff8112127810 */ /* 0x000fe40007ffe0ff */
[----:B------:R-:W-:-:S03]  /*1e30*/  IADD3 R19, PT, PT, -R12, R3, RZ ;  /* 0x000000030c137210 */ /* 0x000fc60007ffe1ff */
[C---:B------:R-:W-:Y:S01]  /*1e40*/  IMAD R0, R18.reuse, -0x800000, R0 ;  /* 0xff80000012007824 */ /* 0x040fe200078e0200 */
[----:B------:R0:W1:Y:S01]  /*1e50*/  MUFU.RCP R3, R19 ;  /* 0x0000001300037308 */ /* 0x0000620000001000 */
[----:B------:R-:W-:Y:S01]  /*1e60*/  FADD.FTZ R11, -R19, -RZ ;  /* 0x800000ff130b7221 */ /* 0x000fe20000010100 */
[----:B0-----:R-:W-:-:S04]  /*1e70*/  IADD3 R19, PT, PT, R18, 0x7f, -R9 ;  /* 0x0000007f12137810 */ /* 0x001fc80007ffe809 */
[----:B------:R-:W-:Y:S01]  /*1e80*/  IADD3 R19, PT, PT, R19, R10, RZ ;  /* 0x0000000a13137210 */ /* 0x000fe20007ffe0ff */
[----:B-1----:R-:W-:-:S04]  /*1e90*/  FFMA R12, R3, R11, 1 ;  /* 0x3f800000030c7423 */ /* 0x002fc8000000000b */
[----:B------:R-:W-:-:S04]  /*1ea0*/  FFMA R3, R3, R12, R3 ;  /* 0x0000000c03037223 */ /* 0x000fc80000000003 */
[----:B------:R-:W-:-:S04]  /*1eb0*/  FFMA R12, R0, R3, RZ ;  /* 0x00000003000c7223 */ /* 0x000fc800000000ff */
[----:B------:R-:W-:-:S04]  /*1ec0*/  FFMA R20, R11, R12, R0 ;  /* 0x0000000c0b147223 */ /* 0x000fc80000000000 */
[----:B------:R-:W-:-:S04]  /*1ed0*/  FFMA R12, R3, R20, R12 ;  /* 0x00000014030c7223 */ /* 0x000fc8000000000c */
[----:B------:R-:W-:-:S04]  /*1ee0*/  FFMA R11, R11, R12, R0 ;  /* 0x0000000c0b0b7223 */ /* 0x000fc80000000000 */
[----:B------:R-:W-:-:S05]  /*1ef0*/  FFMA R0, R3, R11, R12 ;  /* 0x0000000b03007223 */ /* 0x000fca000000000c */
[----:B------:R-:W-:-:S04]  /*1f00*/  SHF.R.U32.HI R9, RZ, 0x17, R0 ;  /* 0x00000017ff097819 */ /* 0x000fc80000011600 */
[----:B------:R-:W-:-:S05]  /*1f10*/  LOP3.LUT R9, R9, 0xff, RZ, 0xc0, !PT ;  /* 0x000000ff09097812 */ /* 0x000fca00078ec0ff */
[----:B------:R-:W-:-:S05]  /*1f20*/  IMAD.IADD R18, R9, 0x1, R19 ;  /* 0x0000000109127824 */ /* 0x000fca00078e0213 */
[----:B------:R-:W-:-:S04]  /*1f30*/  IADD3 R9, PT, PT, R18, -0x1, RZ ;  /* 0xffffffff12097810 */ /* 0x000fc80007ffe0ff */
[----:B------:R-:W-:-:S13]  /*1f40*/  ISETP.GE.U32.AND P0, PT, R9, 0xfe, PT ;  /* 0x000000fe0900780c */ /* 0x000fda0003f06070 */
[----:B------:R-:W-:Y:S05]  /*1f50*/  @!P0 BRA `(.L_x_30) ;  /* 0x0000000000808947 */ /* 0x000fea0003800000 */
[----:B------:R-:W-:-:S13]  /*1f60*/  ISETP.GT.AND P0, PT, R18, 0xfe, PT ;  /* 0x000000fe1200780c */ /* 0x000fda0003f04270 */
[----:B------:R-:W-:Y:S05]  /*1f70*/  @P0 BRA `(.L_x_31) ;  /* 0x00000000006c0947 */ /* 0x000fea0003800000 */
[----:B------:R-:W-:-:S13]  /*1f80*/  ISETP.GE.AND P0, PT, R18, 0x1, PT ;  /* 0x000000011200780c */ /* 0x000fda0003f06270 */
[----:B------:R-:W-:Y:S05]  /*1f90*/  @P0 BRA `(.L_x_32) ;  /* 0x0000000000740947 */ /* 0x000fea0003800000 */
[----:B------:R-:W-:Y:S02]  /*1fa0*/  ISETP.GE.AND P0, PT, R18, -0x18, PT ;  /* 0xffffffe81200780c */ /* 0x000fe40003f06270 */
[----:B------:R-:W-:-:S11]  /*1fb0*/  LOP3.LUT R0, R0, 0x80000000, RZ, 0xc0, !PT ;  /* 0x8000000000007812 */ /* 0x000fd600078ec0ff */
[----:B------:R-:W-:Y:S05]  /*1fc0*/  @!P0 BRA `(.L_x_32) ;  /* 0x0000000000688947 */ /* 0x000fea0003800000 */
[-CC-:B------:R-:W-:Y:S01]  /*1fd0*/  FFMA.RZ R9, R3, R11.reuse, R12.reuse ;  /* 0x0000000b03097223 */ /* 0x180fe2000000c00c */
[C---:B------:R-:W-:Y:S02]  /*1fe0*/  ISETP.NE.AND P2, PT, R18.reuse, RZ, PT ;  /* 0x000000ff1200720c */ /* 0x040fe40003f45270 */
[C---:B------:R-:W-:Y:S02]  /*1ff0*/  ISETP.NE.AND P1, PT, R18.reuse, RZ, PT ;  /* 0x000000ff1200720c */ /* 0x040fe40003f25270 */
[----:B------:R-:W-:Y:S01]  /*2000*/  LOP3.LUT R10, R9, 0x7fffff, RZ, 0xc0, !PT ;  /* 0x007fffff090a7812 */ /* 0x000fe200078ec0ff */
[CCC-:B------:R-:W-:Y:S01]  /*2010*/  FFMA.RP R9, R3.reuse, R11.reuse, R12.reuse ;  /* 0x0000000b03097223 */ /* 0x1c0fe2000000800c */
[----:B------:R-:W-:Y:S01]  /*2020*/  FFMA.RM R12, R3, R11, R12 ;  /* 0x0000000b030c7223 */ /* 0x000fe2000000400c */
[----:B------:R-:W-:Y:S02]  /*2030*/  IADD3 R3, PT, PT, R18, 0x20, RZ ;  /* 0x0000002012037810 */ /* 0x000fe40007ffe0ff */
[----:B------:R-:W-:-:S02]  /*2040*/  LOP3.LUT R10, R10, 0x800000, RZ, 0xfc, !PT ;  /* 0x008000000a0a7812 */ /* 0x000fc400078efcff */
[----:B------:R-:W-:Y:S02]  /*2050*/  IADD3 R11, PT, PT, -R18, RZ, RZ ;  /* 0x000000ff120b7210 */ /* 0x000fe40007ffe1ff */
[----:B------:R-:W-:Y:S02]  /*2060*/  SHF.L.U32 R3, R10, R3, RZ ;  /* 0x000000030a037219 */ /* 0x000fe400000006ff */
[----:B------:R-:W-:Y:S02]  /*2070*/  FSETP.NEU.FTZ.AND P0, PT, R9, R12, PT ;  /* 0x0000000c0900720b */ /* 0x000fe40003f1d000 */
[----:B------:R-:W-:Y:S02]  /*2080*/  SEL R9, R11, RZ, P2 ;  /* 0x000000ff0b097207 */ /* 0x000fe40001000000 */
[----:B------:R-:W-:Y:S02]  /*2090*/  ISETP.NE.AND P1, PT, R3, RZ, P1 ;  /* 0x000000ff0300720c */ /* 0x000fe40000f25270 */
[----:B------:R-:W-:-:S02]  /*20a0*/  SHF.R.U32.HI R9, RZ, R9, R10 ;  /* 0x00000009ff097219 */ /* 0x000fc4000001160a */
[----:B------:R-:W-:Y:S02]  /*20b0*/  PLOP3.LUT P0, PT, P0, P1, PT, 0xf8, 0x8f ;  /* 0x00000000008f781c */ /* 0x000fe40000703f70 */
[----:B------:R-:W-:Y:S02]  /*20c0*/  SHF.R.U32.HI R10, RZ, 0x1, R9 ;  /* 0x00000001ff0a7819 */ /* 0x000fe40000011609 */
[----:B------:R-:W-:-:S04]  /*20d0*/  SEL R3, RZ, 0x1, !P0 ;  /* 0x00000001ff037807 */ /* 0x000fc80004000000 */
[----:B------:R-:W-:-:S04]  /*20e0*/  LOP3.LUT R12, R3, 0x1, R10, 0xf8, !PT ;  /* 0x00000001030c7812 */ /* 0x000fc800078ef80a */
[----:B------:R-:W-:-:S05]  /*20f0*/  LOP3.LUT R9, R12, R9, RZ, 0xc0, !PT ;  /* 0x000000090c097212 */ /* 0x000fca00078ec0ff */
[----:B------:R-:W-:-:S05]  /*2100*/  IMAD.IADD R9, R10, 0x1, R9 ;  /* 0x000000010a097824 */ /* 0x000fca00078e0209 */
[----:B------:R-:W-:Y:S01]  /*2110*/  LOP3.LUT R0, R9, R0, RZ, 0xfc, !PT ;  /* 0x0000000009007212 */ /* 0x000fe200078efcff */
[----:B------:R-:W-:Y:S06]  /*2120*/  BRA `(.L_x_32) ;  /* 0x0000000000107947 */ /* 0x000fec0003800000 */
.L_x_31:
[----:B------:R-:W-:-:S04]  /*2130*/  LOP3.LUT R0, R0, 0x80000000, RZ, 0xc0, !PT ;  /* 0x8000000000007812 */ /* 0x000fc800078ec0ff */
[----:B------:R-:W-:Y:S01]  /*2140*/  LOP3.LUT R0, R0, 0x7f800000, RZ, 0xfc, !PT ;  /* 0x7f80000000007812 */ /* 0x000fe200078efcff */
[----:B------:R-:W-:Y:S06]  /*2150*/  BRA `(.L_x_32) ;  /* 0x0000000000047947 */ /* 0x000fec0003800000 */
.L_x_30:
[----:B------:R-:W-:-:S07]  /*2160*/  LEA R0, R19, R0, 0x17 ;  /* 0x0000000013007211 */ /* 0x000fce00078eb8ff */
.L_x_32:
[----:B------:R-:W-:Y:S05]  /*2170*/  BSYNC.RECONVERGENT B2 ;  /* 0x0000000000027941 */ /* 0x000fea0003800200 */
.L_x_29:
[----:B------:R-:W-:Y:S05]  /*2180*/  BRA `(.L_x_33) ;  /* 0x0000000000207947 */ /* 0x000fea0003800000 */
.L_x_28:
[----:B------:R-:W-:-:S04]  /*2190*/  LOP3.LUT R0, R3, 0x80000000, R0, 0x48, !PT ;  /* 0x8000000003007812 */ /* 0x000fc800078e4800 */
[----:B------:R-:W-:Y:S01]  /*21a0*/  LOP3.LUT R0, R0, 0x7f800000, RZ, 0xfc, !PT ;  /* 0x7f80000000007812 */ /* 0x000fe200078efcff */
[----:B------:R-:W-:Y:S06]  /*21b0*/  BRA `(.L_x_33) ;  /* 0x0000000000147947 */ /* 0x000fec0003800000 */
.L_x_27:
[----:B------:R-:W-:Y:S01]  /*21c0*/  LOP3.LUT R0, R3, 0x80000000, R0, 0x48, !PT ;  /* 0x8000000003007812 */ /* 0x000fe200078e4800 */
[----:B------:R-:W-:Y:S06]  /*21d0*/  BRA `(.L_x_33) ;  /* 0x00000000000c7947 */ /* 0x000fec0003800000 */
.L_x_26:
[----:B------:R-:W0:Y:S01]  /*21e0*/  MUFU.RSQ R0, -QNAN ;  /* 0xffc0000000007908 */ /* 0x000e220000001400 */
[----:B------:R-:W-:Y:S05]  /*21f0*/  BRA `(.L_x_33) ;  /* 0x0000000000047947 */ /* 0x000fea0003800000 */
.L_x_25:
[----:B------:R-:W-:-:S07]  /*2200*/  FADD.FTZ R0, R0, R3 ;  /* 0x0000000300007221 */ /* 0x000fce0000010000 */
.L_x_33:
[----:B------:R-:W-:Y:S05]  /*2210*/  BSYNC.RECONVERGENT B1 ;  /* 0x0000000000017941 */ /* 0x000fea0003800200 */
.L_x_23:
[----:B------:R-:W-:Y:S02]  /*2220*/  MOV R9, 0x0 ;  /* 0x0000000000097802 */ /* 0x000fe40000000f00 */
[----:B0-----:R-:W-:Y:S02]  /*2230*/  MOV R3, R0 ;  /* 0x0000000000037202 */ /* 0x001fe40000000f00 */
[----:B------:R-:W-:Y:S05]  /*2240*/  RET.REL.NODEC R8 `(_Z22fused_matmul_silu_fp16PK6__halfS1_S1_PS_iii) ;  /* 0xffffffdc086c7950 */ /* 0x000fea0003c3ffff */
.L_x_34:
        /* <DEDUP_REMOVED lines=11> */
.L_x_40:


//--------------------- .text._Z22fused_matmul_gelu_fp16PK6__halfS1_S1_PS_iii --------------------------
	.section	.text._Z22fused_matmul_gelu_fp16PK6__halfS1_S1_PS_iii,"ax",@progbits
	.align	128
        .global         _Z22fused_matmul_gelu_fp16PK6__halfS1_S1_PS_iii
        .type           _Z22fused_matmul_gelu_fp16PK6__halfS1_S1_PS_iii,@function
        .size           _Z22fused_matmul_gelu_fp16PK6__halfS1_S1_PS_iii,(.L_x_43 - _Z22fused_matmul_gelu_fp16PK6__halfS1_S1_PS_iii)
        .other          _Z22fused_matmul_gelu_fp16PK6__halfS1_S1_PS_iii,@"STO_CUDA_ENTRY STV_DEFAULT"
_Z22fused_matmul_gelu_fp16PK6__halfS1_S1_PS_iii:
.text._Z22fused_matmul_gelu_fp16PK6__halfS1_S1_PS_iii:
        /* <DEDUP_REMOVED lines=38> */
[----:B------:R-:W-:Y:S01]  /*0260*/  MOV R16, RZ ;  /* 0x000000ff00107202 */ /* 0x000fe20000000f00 */
        /* <DEDUP_REMOVED lines=14> */
[C---:B------:R-:W-:Y:S02]  /*0350*/  SHF.L.U64.HI R3, R6.reuse, 0x2, R7 ;  /* 0x0000000206037819 */ /* 0x040fe40000010207 */
[----:B------:R-:W-:Y:S01]  /*0360*/  SHF.L.U32 R4, R6, 0x2, RZ ;  /* 0x0000000206047819 */ /* 0x000fe200000006ff */
[----:B------:R-:W-:Y:S01]  /*0370*/  UMOV UR5, URZ ;  /* 0x000000ff00057c82 */ /* 0x000fe20008000000 */
[C---:B------:R-:W-:Y:S02]  /*0380*/  SHF.L.U64.HI R6, R10.reuse, 0x2, R11 ;  /* 0x000000020a067819 */ /* 0x040fe4000001020b */
[----:B------:R-:W-:Y:S02]  /*0390*/  SHF.L.U32 R7, R10, 0x2, RZ ;  /* 0x000000020a077819 */ /* 0x000fe400000006ff */
[----:B--2---:R-:W-:-:S07]  /*03a0*/  IADD3.X R12, PT, PT, RZ, R9, RZ, P0, !PT ;  /* 0x00000009ff0c7210 */ /* 0x004fce00007fe4ff */
.L_x_37:
        /* <DEDUP_REMOVED lines=10> */
[----:B------:R-:W-:Y:S01]  /*0450*/  IMAD.WIDE.U32 R24, R25, 0x10, R28 ;  /* 0x0000001019187825 */ /* 0x000fe200078e001c */
[----:B------:R-:W-:Y:S01]  /*0460*/  MOV R19, UR11 ;  /* 0x0000000b00137c02 */ /* 0x000fe20008000f00 */
[----:B------:R-:W2:Y:S01]  /*0470*/  LDG.E R8, desc[UR12][R28.64] ;  /* 0x0000000c1c087981 */ /* 0x000ea2000c1e1900 */
[----:B------:R-:W-:-:S03]  /*0480*/  IADD3.X R27, PT, PT, R6, UR7, RZ, P0, !PT ;  /* 0x00000007061b7c10 */ /* 0x000fc600087fe4ff */
        /* <DEDUP_REMOVED lines=14> */
[----:B------:R-:W-:Y:S02]  /*0570*/  IADD3.X R25, PT, PT, R12, R3, RZ, P0, !PT ;  /* 0x000000030c197210 */ /* 0x000fe400007fe4ff */
[----:B------:R-:W-:Y:S02]  /*0580*/  IADD3.X R27, PT, PT, R6, UR7, RZ, P1, !PT ;  /* 0x00000007061b7c10 */ /* 0x000fe40008ffe4ff */
[----:B----4-:R-:W-:-:S05]  /*0590*/  MOV R29, UR11 ;  /* 0x0000000b001d7c02 */ /* 0x010fca0008000f00 */
        /* <DEDUP_REMOVED lines=25> */
[----:B------:R-:W-:-:S02]  /*0730*/  MOV R9, UR11 ;  /* 0x0000000b00097c02 */ /* 0x000fc40008000f00 */
[----:B------:R-:W2:Y:S01]  /*0740*/  LDG.E R10, desc[UR12][R24.64+0x10] ;  /* 0x0000100c180a7981 */ /* 0x000ea2000c1e1900 */
[----:B------:R-:W-:Y:S02]  /*0750*/  MOV R11, UR19 ;  /* 0x00000013000b7c02 */ /* 0x000fe40008000f00 */
        /* <DEDUP_REMOVED lines=39> */
.L_x_36:
[----:B------:R-:W-:Y:S05]  /*09d0*/  BRA.U !UP0, `(.L_x_35) ;  /* 0x0000000108b87547 */ /* 0x000fea000b800000 */
[----:B------:R-:W0:Y:S01]  /*09e0*/  S2R R2, SR_LANEID ;  /* 0x0000000000027919 */ /* 0x000e220000000000 */
[----:B------:R-:W-:Y:S01]  /*09f0*/  USHF.R.U32.HI UR5, URZ, 0x1, UR19 ;  /* 0x00000001ff057899 */ /* 0x000fe20008011613 */
[----:B------:R-:W-:Y:S01]  /*0a00*/  MOV R9, RZ ;  /* 0x000000ff00097202 */ /* 0x000fe20000000f00 */
[----:B------:R-:W-:Y:S01]  /*0a10*/  USHF.R.U32.HI UR6, URZ, 0x1, UR11 ;  /* 0x00000001ff067899 */ /* 0x000fe2000801160b */
[----:B------:R-:W-:Y:S01]  /*0a20*/  MOV R7, UR19 ;  /* 0x0000001300077c02 */ /* 0x000fe20008000f00 */
[----:B------:R-:W1:Y:S04]  /*0a30*/  LDCU.64 UR14, c[0x0][0x388] ;  /* 0x00007100ff0e77ac */ /* 0x000e680008000a00 */
        /* <DEDUP_REMOVED lines=9> */
.L_x_38:
[----:B------:R-:W0:Y:S01]  /*0ad0*/  LDC.64 R4, c[0x0][0x380] ;  /* 0x0000e000ff047b82 */ /* 0x000e220000000a00 */
[----:B------:R-:W-:Y:S01]  /*0ae0*/  USHF.L.U32 UR4, UR17, 0x4, URZ ;  /* 0x0000000411047899 */ /* 0x000fe200080006ff */
[----:B------:R-:W-:Y:S02]  /*0af0*/  MOV R11, UR19 ;  /* 0x00000013000b7c02 */ /* 0x000fe40008000f00 */
[----:B------:R-:W-:Y:S01]  /*0b00*/  MOV R19, UR11 ;  /* 0x0000000b00137c02 */ /* 0x000fe20008000f00 */
        /* <DEDUP_REMOVED lines=27> */
.L_x_35:
        /* <DEDUP_REMOVED lines=8> */
[----:B------:R-:W-:Y:S01]  /*0d40*/  MOV R5, UR5 ;  /* 0x0000000500057c02 */ /* 0x000fe20008000f00 */
[----:B------:R-:W0:Y:S01]  /*0d50*/  S2R R9, SR_LANEID ;  /* 0x0000000000097919 */ /* 0x000e220000000000 */
[--C-:B------:R-:W-:Y:S01]  /*0d60*/  HADD2.F32 R3, -RZ, R14.reuse.H0_H0 ;  /* 0x2000000eff037230 */ /* 0x100fe20000004100 */
[----:B------:R-:W1:Y:S02]  /*0d70*/  LDCU.64 UR4, c[0x0][0x398] ;  /* 0x00007300ff0477ac */ /* 0x000e640008000a00 */
[----:B------:R-:W2:Y:S01]  /*0d80*/  @!P0 LDG.E.U16.CONSTANT R4, desc[UR12][R4.64] ;  /* 0x0000000c04048981 */ /* 0x000ea2000c1e9500 */
[----:B------:R-:W-:Y:S01]  /*0d90*/  PLOP3.LUT P0, PT, PT, PT, UP0, 0x80, 0x8 ;  /* 0x000000000008781c */ /* 0x000fe20003f0f008 */
[----:B------:R-:W-:Y:S01]  /*0da0*/  HADD2.F32 R7, -RZ, R14.H1_H1 ;  /* 0x3000000eff077230 */ /* 0x000fe20000004100 */
[----:B------:R-:W-:Y:S01]  /*0db0*/  USHF.L.U32 UR7, UR17, 0x4, URZ ;  /* 0x0000000411077899 */ /* 0x000fe200080006ff */
[----:B------:R-:W-:Y:S01]  /*0dc0*/  HADD2.F32 R21, -RZ, R15.H1_H1 ;  /* 0x3000000fff157230 */ /* 0x000fe20000004100 */
[----:B------:R-:W-:Y:S01]  /*0dd0*/  USHF.R.U32.HI UR6, URZ, 0x1, UR11 ;  /* 0x00000001ff067899 */ /* 0x000fe2000801160b */
[----:B------:R-:W-:-:S03]  /*0de0*/  HADD2.F32 R23, -RZ, R16.H0_H0 ;  /* 0x20000010ff177230 */ /* 0x000fc60000004100 */
[----:B------:R-:W-:-:S05]  /*0df0*/  MOV R19, UR7 ;  /* 0x0000000700137c02 */ /* 0x000fca0008000f00 */
[----:B--2---:R-:W-:Y:S01]  /*0e00*/  @!P0 PRMT R13, R4, 0x7610, R13 ;  /* 0x00007610040d8816 */ /* 0x004fe2000000000d */
[----:B------:R-:W-:-:S04]  /*0e10*/  IMAD R4, R0, UR11, RZ ;  /* 0x0000000b00047c24 */ /* 0x000fc8000f8e02ff */
[----:B------:R-:W-:Y:S01]  /*0e20*/  HADD2.F32 R2, -RZ, R13.H0_H0 ;  /* 0x2000000dff027230 */ /* 0x000fe20000004100 */
[----:B------:R-:W-:-:S04]  /*0e30*/  IADD3 R19, P0, PT, R4, R19, RZ ;  /* 0x0000001304137210 */ /* 0x000fc80007f1e0ff */
[C---:B------:R-:W-:Y:S01]  /*0e40*/  FADD R3, R2.reuse, R3 ;  /* 0x0000000302037221 */ /* 0x040fe20000000000 */
[----:B------:R-:W-:Y:S01]  /*0e50*/  FADD R6, R2, R7 ;  /* 0x0000000702067221 */ /* 0x000fe20000000000 */
[----:B0-----:R-:W-:Y:S02]  /*0e60*/  SHF.R.U32.HI R7, RZ, 0x2, R9 ;  /* 0x00000002ff077819 */ /* 0x001fe40000011609 */
[C---:B------:R-:W-:Y:S01]  /*0e70*/  FMUL R8, R3.reuse, R3 ;  /* 0x0000000303087220 */ /* 0x040fe20000400000 */
[C---:B------:R-:W-:Y:S01]  /*0e80*/  FMUL R5, R6.reuse, R6 ;  /* 0x0000000606057220 */ /* 0x040fe20000400000 */
[----:B------:R-:W-:Y:S02]  /*0e90*/  IADD3.X R4, PT, PT, RZ, RZ, RZ, P0, !PT ;  /* 0x000000ffff047210 */ /* 0x000fe400007fe4ff */
[----:B------:R-:W-:Y:S01]  /*0ea0*/  FMUL R0, R3, R8 ;  /* 0x0000000803007220 */ /* 0x000fe20000400000 */
[----:B------:R-:W-:Y:S01]  /*0eb0*/  FMUL R5, R6, R5 ;  /* 0x0000000506057220 */ /* 0x000fe20000400000 */
[----:B------:R-:W-:-:S02]  /*0ec0*/  LOP3.LUT R8, R9, 0x3, RZ, 0xc0, !PT ;  /* 0x0000000309087812 */ /* 0x000fc400078ec0ff */
[----:B------:R-:W-:Y:S01]  /*0ed0*/  FFMA R0, R0, 0.044714998453855514526, R3 ;  /* 0x3d37271300007823 */ /* 0x000fe20000000003 */
[----:B------:R-:W-:Y:S01]  /*0ee0*/  FFMA R5, R5, 0.044714998453855514526, R6 ;  /* 0x3d37271305057823 */ /* 0x000fe20000000006 */
[----:B------:R-:W-:Y:S01]  /*0ef0*/  MOV R9, RZ ;  /* 0x000000ff00097202 */ /* 0x000fe20000000f00 */
[----:B------:R-:W-:Y:S01]  /*0f00*/  FMUL R6, R6, 0.5 ;  /* 0x3f00000006067820 */ /* 0x000fe20000400000 */
[----:B------:R-:W-:Y:S01]  /*0f10*/  FMUL R22, R0, 0.79788458347320556641 ;  /* 0x3f4c422a00167820 */ /* 0x000fe20000400000 */
[----:B------:R-:W-:Y:S01]  /*0f20*/  FMUL R14, R5, 0.79788458347320556641 ;  /* 0x3f4c422a050e7820 */ /* 0x000fe20000400000 */
[----:B-1----:R-:W-:Y:S01]  /*0f30*/  LEA R11, P0, R19, UR4, 0x1 ;  /* 0x00000004130b7c11 */ /* 0x002fe2000f8008ff */
[----:B------:R-:W-:-:S04]  /*0f40*/  IMAD.WIDE.U32 R8, R7, UR6, R8 ;  /* 0x0000000607087c25 */ /* 0x000fc8000f8e0008 */
[----:B------:R-:W-:Y:S01]  /*0f50*/  FMUL R10, |R22|, 2.8853900432586669922 ;  /* 0x4038aa3b160a7820 */ /* 0x000fe20000400200 */
[----:B------:R-:W-:Y:S01]  /*0f60*/  FMUL R13, |R14|, 2.8853900432586669922 ;  /* 0x4038aa3b0e0d7820 */ /* 0x000fe20000400200 */
[----:B------:R-:W-:Y:S01]  /*0f70*/  MOV R7, 0x3c80f082 ;  /* 0x3c80f08200077802 */ /* 0x000fe20000000f00 */
[----:B------:R-:W-:Y:S01]  /*0f80*/  FMUL R0, R22, R22 ;  /* 0x0000001616007220 */ /* 0x000fe20000400000 */
[----:B------:R-:W-:Y:S01]  /*0f90*/  LEA.HI.X R19, R19, UR5, R4, 0x1, P0 ;  /* 0x0000000513137c11 */ /* 0x000fe200080f0c04 */
[----:B------:R-:W-:Y:S01]  /*0fa0*/  FMUL R3, R3, 0.5 ;  /* 0x3f00000003037820 */ /* 0x000fe20000400000 */
[----:B------:R-:W0:Y:S01]  /*0fb0*/  MUFU.EX2 R10, R10 ;  /* 0x0000000a000a7308 */ /* 0x000e220000000800 */
[----:B------:R-:W-:Y:S01]  /*0fc0*/  FFMA R5, R0, R7, -0.052303962409496307373 ;  /* 0xbd563cae00057423 */ /* 0x000fe20000000007 */
[----:B------:R-:W-:Y:S02]  /*0fd0*/  LEA R4, P0, R8, R11, 0x2 ;  /* 0x0000000b08047211 */ /* 0x000fe400078010ff */
[----:B------:R-:W-:Y:S01]  /*0fe0*/  FSETP.GE.AND P1, PT, |R22|, 0.60000002384185791016, PT ;  /* 0x3f19999a1600780b */ /* 0x000fe20003f26200 */
[----:B------:R-:W-:Y:S01]  /*0ff0*/  FFMA R11, R0, R5, 0.1331529766321182251 ;  /* 0x3e085941000b7423 */ /* 0x000fe20000000005 */
[----:B------:R-:W-:Y:S01]  /*1000*/  LEA.HI.X R5, R8, R19, R9, 0x2, P0 ;  /* 0x0000001308057211 */ /* 0x000fe200000f1409 */
[----:B------:R-:W-:Y:S01]  /*1010*/  HADD2.F32 R19, -RZ, R15.H0_H0 ;  /* 0x2000000fff137230 */ /* 0x000fe20000004100 */
[----:B------:R-:W1:Y:S01]  /*1020*/  MUFU.EX2 R13, R13 ;  /* 0x0000000d000d7308 */ /* 0x000e620000000800 */
[----:B------:R-:W-:Y:S01]  /*1030*/  FFMA R11, R0, R11, -0.33332768082618713379 ;  /* 0xbeaaa9ed000b7423 */ /* 0x000fe2000000000b */
[----:B------:R-:W-:-:S02]  /*1040*/  MOV R8, 0x3f800000 ;  /* 0x3f80000000087802 */ /* 0x000fc40000000f00 */
[----:B------:R-:W-:Y:S01]  /*1050*/  FADD R12, R2, R19 ;  /* 0x00000013020c7221 */ /* 0x000fe20000000000 */
[----:B------:R-:W-:Y:S01]  /*1060*/  FFMA R15, R0, R11, RZ ;  /* 0x0000000b000f7223 */ /* 0x000fe200000000ff */
[----:B------:R-:W-:Y:S01]  /*1070*/  FADD R11, R2, R21 ;  /* 0x00000015020b7221 */ /* 0x000fe20000000000 */
[----:B------:R-:W-:Y:S01]  /*1080*/  FSETP.GE.AND P0, PT, |R22|, 9.010913848876953125, PT ;  /* 0x41102cb41600780b */ /* 0x000fe20003f06200 */
[----:B------:R-:W-:Y:S01]  /*1090*/  FMUL R19, R12, R12 ;  /* 0x0000000c0c137220 */ /* 0x000fe20000400000 */
[----:B0-----:R-:W-:Y:S01]  /*10a0*/  FADD R9, R10, 1 ;  /* 0x3f8000000a097421 */ /* 0x001fe20000000000 */
[C---:B------:R-:W-:Y:S01]  /*10b0*/  FMUL R0, R11.reuse, R11 ;  /* 0x0000000b0b007220 */ /* 0x040fe20000400000 */
[----:B------:R-:W-:Y:S01]  /*10c0*/  FADD R10, R2, R23 ;  /* 0x00000017020a7221 */ /* 0x000fe20000000000 */
[----:B------:R-:W-:Y:S01]  /*10d0*/  FMUL R19, R12, R19 ;  /* 0x000000130c137220 */ /* 0x000fe20000400000 */
[----:B------:R-:W-:Y:S01]  /*10e0*/  FSETP.GE.AND P3, PT, |R14|, 0.60000002384185791016, PT ;  /* 0x3f19999a0e00780b */ /* 0x000fe20003f66200 */
[----:B------:R-:W-:Y:S01]  /*10f0*/  FMUL R0, R11, R0 ;  /* 0x000000000b007220 */ /* 0x000fe20000400000 */
[----:B------:R-:W0:Y:S01]  /*1100*/  MUFU.RCP R9, R9 ;  /* 0x0000000900097308 */ /* 0x000e220000001000 */
[----:B------:R-:W-:Y:S01]  /*1110*/  FFMA R19, R19, 0.044714998453855514526, R12 ;  /* 0x3d37271313137823 */ /* 0x000fe2000000000c */
[----:B-1----:R-:W-:Y:S01]  /*1120*/  FADD R13, R13, 1 ;  /* 0x3f8000000d0d7421 */ /* 0x002fe20000000000 */
[----:B------:R-:W-:Y:S01]  /*1130*/  FMUL R21, R10, R10 ;  /* 0x0000000a0a157220 */ /* 0x000fe20000400000 */
[----:B------:R-:W-:Y:S01]  /*1140*/  FFMA R0, R0, 0.044714998453855514526, R11 ;  /* 0x3d37271300007823 */ /* 0x000fe2000000000b */
[----:B------:R-:W-:Y:S01]  /*1150*/  FMUL R20, R19, 0.79788458347320556641 ;  /* 0x3f4c422a13147820 */ /* 0x000fe20000400000 */
[----:B------:R-:W-:Y:S01]  /*1160*/  FSETP.GE.AND P2, PT, |R14|, 9.010913848876953125, PT ;  /* 0x41102cb40e00780b */ /* 0x000fe20003f46200 */
[----:B------:R-:W-:Y:S01]  /*1170*/  FMUL R21, R10, R21 ;  /* 0x000000150a157220 */ /* 0x000fe20000400000 */
[----:B------:R-:W1:Y:S01]  /*1180*/  MUFU.RCP R13, R13 ;  /* 0x0000000d000d7308 */ /* 0x000e620000001000 */
[----:B------:R-:W-:Y:S01]  /*1190*/  FMUL R19, R0, 0.79788458347320556641 ;  /* 0x3f4c422a00137820 */ /* 0x000fe20000400000 */
[----:B------:R-:W-:Y:S01]  /*11a0*/  FMUL R0, R14, R14 ;  /* 0x0000000e0e007220 */ /* 0x000fe20000400000 */
[----:B------:R-:W-:Y:S01]  /*11b0*/  FMUL R23, |R20|, 2.8853900432586669922 ;  /* 0x4038aa3b14177820 */ /* 0x000fe20000400200 */
[----:B------:R-:W-:Y:S01]  /*11c0*/  FFMA R18, R21, 0.044714998453855514526, R10 ;  /* 0x3d37271315127823 */ /* 0x000fe2000000000a */
[----:B------:R-:W-:Y:S01]  /*11d0*/  FMUL R24, |R19|, 2.8853900432586669922 ;  /* 0x4038aa3b13187820 */ /* 0x000fe20000400200 */
[----:B------:R-:W-:Y:S01]  /*11e0*/  FFMA R21, R0, R7, -0.052303962409496307373 ;  /* 0xbd563cae00157423 */ /* 0x000fe20000000007 */
[----:B------:R-:W-:Y:S01]  /*11f0*/  FMUL R12, R12, 0.5 ;  /* 0x3f0000000c0c7820 */ /* 0x000fe20000400000 */
[----:B------:R-:W-:Y:S01]  /*1200*/  FMUL R18, R18, 0.79788458347320556641 ;  /* 0x3f4c422a12127820 */ /* 0x000fe20000400000 */
[----:B0-----:R-:W-:Y:S01]  /*1210*/  FFMA R9, R9, -2, R8 ;  /* 0xc000000009097823 */ /* 0x001fe20000000008 */
[----:B------:R-:W0:Y:S01]  /*1220*/  MUFU.EX2 R23, R23 ;  /* 0x0000001700177308 */ /* 0x000e220000000800 */
[----:B------:R-:W-:Y:S01]  /*1230*/  FFMA R21, R0, R21, 0.1331529766321182251 ;  /* 0x3e08594100157423 */ /* 0x000fe20000000015 */
[----:B------:R-:W-:-:S02]  /*1240*/  FMUL R10, R10, 0.5 ;  /* 0x3f0000000a0a7820 */ /* 0x000fc40000400000 */
[----:B------:R-:W-:Y:S01]  /*1250*/  FSEL R9, R9, 1, !P0 ;  /* 0x3f80000009097808 */ /* 0x000fe20004000000 */
[----:B------:R-:W-:Y:S01]  /*1260*/  FFMA R27, R0, R21, -0.33332768082618713379 ;  /* 0xbeaaa9ed001b7423 */ /* 0x000fe20000000015 */
[----:B------:R-:W-:Y:S01]  /*1270*/  FSETP.GE.AND P0, PT, |R20|, 9.010913848876953125, PT ;  /* 0x41102cb41400780b */ /* 0x000fe20003f06200 */
[----:B-1----:R-:W-:Y:S01]  /*1280*/  FFMA R13, R13, -2, R8 ;  /* 0xc00000000d0d7823 */ /* 0x002fe20000000008 */
[----:B------:R1:W2:Y:S01]  /*1290*/  MUFU.EX2 R21, R24 ;  /* 0x0000001800157308 */ /* 0x0002a20000000800 */
[----:B------:R-:W-:Y:S01]  /*12a0*/  FFMA R27, R0, R27, RZ ;  /* 0x0000001b001b7223 */ /* 0x000fe200000000ff */
[----:B------:R-:W-:Y:S02]  /*12b0*/  FMUL R0, |R18|, 2.8853900432586669922 ;  /* 0x4038aa3b12007820 */ /* 0x000fe40000400200 */
[----:B------:R-:W-:Y:S02]  /*12c0*/  FSEL R25, R13, 1, !P2 ;  /* 0x3f8000000d197808 */ /* 0x000fe40005000000 */
[--C-:B------:R-:W-:Y:S01]  /*12d0*/  LOP3.LUT R13, R9, 0x80000000, R22.reuse, 0xb8, !PT ;  /* 0x80000000090d7812 */ /* 0x100fe200078eb816 */
[----:B------:R-:W-:Y:S01]  /*12e0*/  @!P1 FFMA R13, R22, R15, R22 ;  /* 0x0000000f160d9223 */ /* 0x000fe20000000016 */
[----:B------:R-:W-:Y:S01]  /*12f0*/  LOP3.LUT R9, R25, 0x80000000, R14, 0xb8, !PT ;  /* 0x8000000019097812 */ /* 0x000fe200078eb80e */
[----:B------:R-:W-:-:S02]  /*1300*/  HADD2.F32 R15, -RZ, R16.H1_H1 ;  /* 0x30000010ff0f7230 */ /* 0x000fc40000004100 */
[----:B------:R-:W-:Y:S01]  /*1310*/  @!P3 FFMA R9, R14, R27, R14 ;  /* 0x0000001b0e09b223 */ /* 0x000fe2000000000e */
[--C-:B------:R-:W-:Y:S02]  /*1320*/  HADD2.F32 R25, -RZ, R17.reuse.H0_H0 ;  /* 0x20000011ff197230 */ /* 0x100fe40000004100 */
[----:B-1----:R-:W-:Y:S01]  /*1330*/  FMUL R24, R20, R20 ;  /* 0x0000001414187220 */ /* 0x002fe20000400000 */
[----:B------:R-:W-:Y:S02]  /*1340*/  HADD2.F32 R27, -RZ, R17.H1_H1 ;  /* 0x30000011ff1b7230 */ /* 0x000fe40000004100 */
[C---:B------:R-:W-:Y:S01]  /*1350*/  FADD R14, R2.reuse, R15 ;  /* 0x0000000f020e7221 */ /* 0x040fe20000000000 */
[----:B------:R1:W3:Y:S01]  /*1360*/  MUFU.EX2 R17, R0 ;  /* 0x0000000000117308 */ /* 0x0002e20000000800 */
[----:B------:R-:W-:Y:S01]  /*1370*/  FADD R15, R2, R25 ;  /* 0x00000019020f7221 */ /* 0x000fe20000000000 */
[----:B0-----:R-:W-:Y:S01]  /*1380*/  FADD R25, R23, 1 ;  /* 0x3f80000017197421 */ /* 0x001fe20000000000 */
[----:B------:R-:W-:Y:S01]  /*1390*/  FFMA R23, R24, R7, -0.052303962409496307373 ;  /* 0xbd563cae18177423 */ /* 0x000fe20000000007 */
[----:B------:R-:W-:Y:S01]  /*13a0*/  FMUL R22, R19, R19 ;  /* 0x0000001313167220 */ /* 0x000fe20000400000 */
[----:B------:R-:W-:Y:S01]  /*13b0*/  FADD R16, R2, R27 ;  /* 0x0000001b02107221 */ /* 0x000fe20000000000 */
[----:B--2---:R-:W-:Y:S01]  /*13c0*/  FADD R26, R21, 1 ;  /* 0x3f800000151a7421 */ /* 0x004fe20000000000 */
[----:B------:R-:W-:Y:S01]  /*13d0*/  FFMA R23, R24, R23, 0.1331529766321182251 ;  /* 0x3e08594118177423 */ /* 0x000fe20000000017 */
[----:B------:R-:W0:Y:S01]  /*13e0*/  MUFU.RCP R25, R25 ;  /* 0x0000001900197308 */ /* 0x000e220000001000 */
[----:B------:R-:W-:Y:S01]  /*13f0*/  FFMA R27, R22, R7, -0.052303962409496307373 ;  /* 0xbd563cae161b7423 */ /* 0x000fe20000000007 */
[----:B------:R-:W-:Y:S01]  /*1400*/  FSETP.GE.AND P1, PT, |R20|, 0.60000002384185791016, PT ;  /* 0x3f19999a1400780b */ /* 0x000fe20003f26200 */
[----:B-1----:R-:W-:Y:S01]  /*1410*/  FFMA R0, R24, R23, -0.33332768082618713379 ;  /* 0xbeaaa9ed18007423 */ /* 0x002fe20000000017 */
[----:B------:R-:W-:Y:S01]  /*1420*/  FSETP.GE.AND P2, PT, |R19|, 9.010913848876953125, PT ;  /* 0x41102cb41300780b */ /* 0x000fe20003f46200 */
[----:B------:R-:W-:Y:S01]  /*1430*/  FFMA R27, R22, R27, 0.1331529766321182251 ;  /* 0x3e085941161b7423 */ /* 0x000fe2000000001b */
[----:B------:R-:W-:Y:S01]  /*1440*/  FADD R9, R9, 1 ;  /* 0x3f80000009097421 */ /* 0x000fe20000000000 */
[----:B------:R-:W-:Y:S01]  /*1450*/  FFMA R21, R24, R0, RZ ;  /* 0x0000000018157223 */ /* 0x000fe200000000ff */
[----:B------:R-:W1:Y:S01]  /*1460*/  MUFU.RCP R23, R26 ;  /* 0x0000001a00177308 */ /* 0x000e620000001000 */
[----:B------:R-:W-:Y:S01]  /*1470*/  FFMA R2, R22, R27, -0.33332768082618713379 ;  /* 0xbeaaa9ed16027423 */ /* 0x000fe2000000001b */
[----:B---3--:R-:W-:Y:S01]  /*1480*/  FADD R27, R17, 1 ;  /* 0x3f800000111b7421 */ /* 0x008fe20000000000 */
[----:B------:R-:W-:Y:S01]  /*1490*/  FMUL R0, R18, R18 ;  /* 0x0000001212007220 */ /* 0x000fe20000400000 */
[----:B------:R-:W-:Y:S01]  /*14a0*/  FMUL R6, R6, R9 ;  /* 0x0000000906067220 */ /* 0x000fe20000400000 */
[----:B------:R-:W-:-:S02]  /*14b0*/  FFMA R22, R22, R2, RZ ;  /* 0x0000000216167223 */ /* 0x000fc400000000ff */
[C---:B------:R-:W-:Y:S01]  /*14c0*/  FFMA R29, R0.reuse, R7, -0.052303962409496307373 ;  /* 0xbd563cae001d7423 */ /* 0x040fe20000000007 */
[--C-:B0-----:R-:W-:Y:S02]  /*14d0*/  FFMA R2, R25, -2, R8.reuse ;  /* 0xc000000019027823 */ /* 0x101fe40000000008 */
[----:B------:R-:W0:Y:S01]  /*14e0*/  MUFU.RCP R25, R27 ;  /* 0x0000001b00197308 */ /* 0x000e220000001000 */
[----:B------:R-:W-:Y:S02]  /*14f0*/  FFMA R29, R0, R29, 0.1331529766321182251 ;  /* 0x3e085941001d7423 */ /* 0x000fe4000000001d */
[----:B------:R-:W-:Y:S02]  /*1500*/  FSEL R17, R2, 1, !P0 ;  /* 0x3f80000002117808 */ /* 0x000fe40004000000 */
[----:B------:R-:W-:Y:S01]  /*1510*/  FFMA R29, R0, R29, -0.33332768082618713379 ;  /* 0xbeaaa9ed001d7423 */ /* 0x000fe2000000001d */
[----:B-1----:R-:W-:Y:S01]  /*1520*/  FFMA R24, R23, -2, R8 ;  /* 0xc000000017187823 */ /* 0x002fe20000000008 */
[--C-:B------:R-:W-:Y:S01]  /*1530*/  LOP3.LUT R2, R17, 0x80000000, R20.reuse, 0xb8, !PT ;  /* 0x8000000011027812 */ /* 0x100fe200078eb814 */
[----:B------:R-:W-:Y:S01]  /*1540*/  FMUL R17, R14, R14 ;  /* 0x0000000e0e117220 */ /* 0x000fe20000400000 */
[----:B------:R-:W-:Y:S01]  /*1550*/  FSETP.GE.AND P0, PT, |R19|, 0.60000002384185791016, PT ;  /* 0x3f19999a1300780b */ /* 0x000fe20003f06200 */
[----:B------:R-:W-:Y:S01]  /*1560*/  FFMA R23, R0, R29, RZ ;  /* 0x0000001d00177223 */ /* 0x000fe200000000ff */
[----:B------:R-:W-:Y:S01]  /*1570*/  FSEL R24, R24, 1, !P2 ;  /* 0x3f80000018187808 */ /* 0x000fe20005000000 */
[----:B------:R-:W-:Y:S01]  /*1580*/  FMUL R29, R14, R17 ;  /* 0x000000110e1d7220 */ /* 0x000fe20000400000 */
[----:B------:R-:W-:Y:S01]  /*1590*/  FSETP.GE.AND P2, PT, |R18|, 0.60000002384185791016, PT ;  /* 0x3f19999a1200780b */ /* 0x000fe20003f46200 */
[----:B------:R-:W-:Y:S01]  /*15a0*/  FMUL R0, R15, R15 ;  /* 0x0000000f0f007220 */ /* 0x000fe20000400000 */
[----:B------:R-:W-:Y:S01]  /*15b0*/  @!P1 FFMA R2, R20, R21, R20 ;  /* 0x0000001514029223 */ /* 0x000fe20000000014 */
[----:B------:R-:W-:Y:S01]  /*15c0*/  FFMA R21, R29, 0.044714998453855514526, R14 ;  /* 0x3d3727131d157823 */ /* 0x000fe2000000000e */
[----:B0-----:R-:W-:Y:S01]  /*15d0*/  FFMA R25, R25, -2, R8 ;  /* 0xc000000019197823 */ /* 0x001fe20000000008 */
[----:B------:R-:W-:Y:S01]  /*15e0*/  FSETP.GE.AND P1, PT, |R18|, 9.010913848876953125, PT ;  /* 0x41102cb41200780b */ /* 0x000fe20003f26200 */
[----:B------:R-:W-:Y:S01]  /*15f0*/  FMUL R0, R15, R0 ;  /* 0x000000000f007220 */ /* 0x000fe20000400000 */
[----:B------:R-:W-:Y:S01]  /*1600*/  FMUL R27, R16, R16 ;  /* 0x00000010101b7220 */ /* 0x000fe20000400000 */
[----:B------:R-:W-:Y:S01]  /*1610*/  FMUL R21, R21, 0.79788458347320556641 ;  /* 0x3f4c422a15157820 */ /* 0x000fe20000400000 */
[----:B------:R-:W-:Y:S01]  /*1620*/  FSEL R25, R25, 1, !P1 ;  /* 0x3f80000019197808 */ /* 0x000fe20004800000 */
[----:B------:R-:W-:Y:S01]  /*1630*/  FFMA R0, R0, 0.044714998453855514526, R15 ;  /* 0x3d37271300007823 */ /* 0x000fe2000000000f */
[--C-:B------:R-:W-:Y:S01]  /*1640*/  LOP3.LUT R17, R24, 0x80000000, R19.reuse, 0xb8, !PT ;  /* 0x8000000018117812 */ /* 0x100fe200078eb813 */
[----:B------:R-:W-:Y:S01]  /*1650*/  FMUL R27, R16, R27 ;  /* 0x0000001b101b7220 */ /* 0x000fe20000400000 */
[----:B------:R-:W-:Y:S01]  /*1660*/  @!P0 FFMA R17, R19, R22, R19 ;  /* 0x0000001613118223 */ /* 0x000fe20000000013 */
[--C-:B------:R-:W-:Y:S01]  /*1670*/  LOP3.LUT R19, R25, 0x80000000, R18.reuse, 0xb8, !PT ;  /* 0x8000000019137812 */ /* 0x100fe200078eb812 */
[----:B------:R-:W-:Y:S01]  /*1680*/  FMUL R22, R21, R21 ;  /* 0x0000001515167220 */ /* 0x000fe20000400000 */
[----:B------:R-:W-:Y:S01]  /*1690*/  FMUL R20, R0, 0.79788458347320556641 ;  /* 0x3f4c422a00147820 */ /* 0x000fe20000400000 */
[----:B------:R-:W-:Y:S01]  /*16a0*/  @!P2 FFMA R19, R18, R23, R18 ;  /* 0x000000171213a223 */ /* 0x000fe20000000012 */
[----:B------:R-:W-:Y:S01]  /*16b0*/  FFMA R18, R27, 0.044714998453855514526, R16 ;  /* 0x3d3727131b127823 */ /* 0x000fe20000000010 */
[----:B------:R-:W-:Y:S01]  /*16c0*/  FFMA R23, R22, R7, -0.052303962409496307373 ;  /* 0xbd563cae16177423 */ /* 0x000fe20000000007 */
[----:B------:R-:W-:Y:S01]  /*16d0*/  FMUL R24, |R20|, 2.8853900432586669922 ;  /* 0x4038aa3b14187820 */ /* 0x000fe20000400200 */
[C---:B------:R-:W-:Y:S01]  /*16e0*/  FMUL R26, |R21|.reuse, 2.8853900432586669922 ;  /* 0x4038aa3b151a7820 */ /* 0x040fe20000400200 */
[----:B------:R-:W-:Y:S01]  /*16f0*/  FMUL R18, R18, 0.79788458347320556641 ;  /* 0x3f4c422a12127820 */ /* 0x000fe20000400000 */
[----:B------:R-:W-:Y:S01]  /*1700*/  FFMA R23, R22, R23, 0.1331529766321182251 ;  /* 0x3e08594116177423 */ /* 0x000fe20000000017 */
[----:B------:R-:W-:Y:S01]  /*1710*/  FSETP.GE.AND P3, PT, |R20|, 0.60000002384185791016, PT ;  /* 0x3f19999a1400780b */ /* 0x000fe20003f66200 */
[----:B------:R0:W1:Y:S01]  /*1720*/  MUFU.EX2 R25, R26 ;  /* 0x0000001a00197308 */ /* 0x0000620000000800 */
[----:B------:R-:W-:Y:S01]  /*1730*/  FMUL R28, |R18|, 2.8853900432586669922 ;  /* 0x4038aa3b121c7820 */ /* 0x000fe20000400200 */
[C---:B------:R-:W-:Y:S01]  /*1740*/  FFMA R0, R22.reuse, R23, -0.33332768082618713379 ;  /* 0xbeaaa9ed16007423 */ /* 0x040fe20000000017 */
[----:B------:R-:W-:Y:S01]  /*1750*/  FSETP.GE.AND P1, PT, |R21|, 0.60000002384185791016, PT ;  /* 0x3f19999a1500780b */ /* 0x000fe20003f26200 */
[----:B------:R-:W-:Y:S01]  /*1760*/  FMUL R15, R15, 0.5 ;  /* 0x3f0000000f0f7820 */ /* 0x000fe20000400000 */
[----:B------:R-:W-:Y:S01]  /*1770*/  FSETP.GE.AND P0, PT, |R21|, 9.010913848876953125, PT ;  /* 0x41102cb41500780b */ /* 0x000fe20003f06200 */
[----:B------:R-:W-:Y:S01]  /*1780*/  FFMA R22, R22, R0, RZ ;  /* 0x0000000016167223 */ /* 0x000fe200000000ff */
[----:B------:R-:W-:Y:S01]  /*1790*/  FSETP.GE.AND P5, PT, |R18|, 0.60000002384185791016, PT ;  /* 0x3f19999a1200780b */ /* 0x000fe20003fa6200 */
[----:B------:R-:W2:Y:S01]  /*17a0*/  MUFU.EX2 R24, R24 ;  /* 0x0000001800187308 */ /* 0x000ea20000000800 */
[C---:B0-----:R-:W-:Y:S01]  /*17b0*/  FMUL R26, R20.reuse, R20 ;  /* 0x00000014141a7220 */ /* 0x041fe20000400000 */
[----:B------:R-:W-:Y:S01]  /*17c0*/  FSETP.GE.AND P2, PT, |R20|, 9.010913848876953125, PT ;  /* 0x41102cb41400780b */ /* 0x000fe20003f46200 */
[----:B------:R-:W-:Y:S01]  /*17d0*/  FADD R19, R19, 1 ;  /* 0x3f80000013137421 */ /* 0x000fe20000000000 */
[----:B------:R-:W-:Y:S01]  /*17e0*/  FSETP.GE.AND P4, PT, |R18|, 9.010913848876953125, PT ;  /* 0x41102cb41200780b */ /* 0x000fe20003f86200 */
[----:B------:R-:W-:Y:S01]  /*17f0*/  FFMA R29, R26, R7, -0.052303962409496307373 ;  /* 0xbd563cae1a1d7423 */ /* 0x000fe20000000007 */
[----:B------:R-:W-:Y:S01]  /*1800*/  FMUL R14, R14, 0.5 ;  /* 0x3f0000000e0e7820 */ /* 0x000fe20000400000 */
[----:B------:R-:W-:Y:S01]  /*1810*/  FMUL R16, R16, 0.5 ;  /* 0x3f00000010107820 */ /* 0x000fe20000400000 */
[----:B------:R-:W0:Y:S01]  /*1820*/  MUFU.EX2 R23, R28 ;  /* 0x0000001c00177308 */ /* 0x000e220000000800 */
[----:B------:R-:W-:Y:S01]  /*1830*/  FFMA R29, R26, R29, 0.1331529766321182251 ;  /* 0x3e0859411a1d7423 */ /* 0x000fe2000000001d */
[----:B-1----:R-:W-:Y:S01]  /*1840*/  FADD R25, R25, 1 ;  /* 0x3f80000019197421 */ /* 0x002fe20000000000 */
[----:B------:R-:W-:-:S02]  /*1850*/  FMUL R10, R10, R19 ;  /* 0x000000130a0a7220 */ /* 0x000fc40000400000 */
[----:B------:R-:W-:-:S03]  /*1860*/  FFMA R0, R26, R29, -0.33332768082618713379 ;  /* 0xbeaaa9ed1a007423 */ /* 0x000fc6000000001d */
[----:B------:R-:W1:Y:S01]  /*1870*/  MUFU.RCP R25, R25 ;  /* 0x0000001900197308 */ /* 0x000e620000001000 */
[----:B--2---:R-:W-:-:S07]  /*1880*/  FADD R27, R24, 1 ;  /* 0x3f800000181b7421 */ /* 0x004fce0000000000 */
[----:B------:R-:W2:Y:S01]  /*1890*/  MUFU.RCP R27, R27 ;  /* 0x0000001b001b7308 */ /* 0x000ea20000001000 */
[----:B0-----:R-:W-:Y:S01]  /*18a0*/  FADD R29, R23, 1 ;  /* 0x3f800000171d7421 */ /* 0x001fe20000000000 */
[----:B------:R-:W-:Y:S01]  /*18b0*/  FFMA R23, R26, R0, RZ ;  /* 0x000000001a177223 */ /* 0x000fe200000000ff */
[----:B------:R-:W-:-:S04]  /*18c0*/  FMUL R0, R18, R18 ;  /* 0x0000001212007220 */ /* 0x000fc80000400000 */
[C---:B------:R-:W-:Y:S01]  /*18d0*/  FFMA R7, R0.reuse, R7, -0.052303962409496307373 ;  /* 0xbd563cae00077423 */ /* 0x040fe20000000007 */
[----:B------:R-:W0:Y:S03]  /*18e0*/  MUFU.RCP R29, R29 ;  /* 0x0000001d001d7308 */ /* 0x000e260000001000 */
[----:B------:R-:W-:-:S04]  /*18f0*/  FFMA R7, R0, R7, 0.1331529766321182251 ;  /* 0x3e08594100077423 */ /* 0x000fc80000000007 */
[C---:B------:R-:W-:Y:S01]  /*1900*/  FFMA R28, R0.reuse, R7, -0.33332768082618713379 ;  /* 0xbeaaa9ed001c7423 */ /* 0x040fe20000000007 */
[--C-:B-1----:R-:W-:Y:S01]  /*1910*/  FFMA R7, R25, -2, R8.reuse ;  /* 0xc000000019077823 */ /* 0x102fe20000000008 */
[--C-:B--2---:R-:W-:Y:S02]  /*1920*/  FFMA R24, R27, -2, R8.reuse ;  /* 0xc00000001b187823 */ /* 0x104fe40000000008 */
[----:B------:R-:W-:Y:S01]  /*1930*/  FFMA R25, R0, R28, RZ ;  /* 0x0000001c00197223 */ /* 0x000fe200000000ff */
[----:B0-----:R-:W-:Y:S01]  /*1940*/  FFMA R26, R29, -2, R8 ;  /* 0xc00000001d1a7823 */ /* 0x001fe20000000008 */
[----:B------:R-:W-:Y:S02]  /*1950*/  FSEL R8, R7, 1, !P0 ;  /* 0x3f80000007087808 */ /* 0x000fe40004000000 */
[----:B------:R-:W-:Y:S01]  /*1960*/  FSEL R7, R24, 1, !P2 ;  /* 0x3f80000018077808 */ /* 0x000fe20005000000 */
[----:B------:R-:W-:Y:S01]  /*1970*/  FADD R24, R13, 1 ;  /* 0x3f8000000d187421 */ /* 0x000fe20000000000 */
[----:B------:R-:W-:Y:S01]  /*1980*/  FSEL R27, R26, 1, !P4 ;  /* 0x3f8000001a1b7808 */ /* 0x000fe20006000000 */
[----:B------:R-:W-:Y:S01]  /*1990*/  FMUL R13, R11, 0.5 ;  /* 0x3f0000000b0d7820 */ /* 0x000fe20000400000 */
[--C-:B------:R-:W-:Y:S01]  /*19a0*/  LOP3.LUT R0, R7, 0x80000000, R20.reuse, 0xb8, !PT ;  /* 0x8000000007007812 */ /* 0x100fe200078eb814 */
[----:B------:R-:W-:Y:S01]  /*19b0*/  @!P3 FFMA R0, R20, R23, R20 ;  /* 0x000000171400b223 */ /* 0x000fe20000000014 */
[--C-:B------:R-:W-:Y:S01]  /*19c0*/  LOP3.LUT R8, R8, 0x80000000, R21.reuse, 0xb8, !PT ;  /* 0x8000000008087812 */ /* 0x100fe200078eb815 */
[----:B------:R-:W-:Y:S01]  /*19d0*/  @!P1 FFMA R8, R21, R22, R21 ;  /* 0x0000001615089223 */ /* 0x000fe20000000015 */
[--C-:B------:R-:W-:Y:S01]  /*19e0*/  LOP3.LUT R7, R27, 0x80000000, R18.reuse, 0xb8, !PT ;  /* 0x800000001b077812 */ /* 0x100fe200078eb812 */
[----:B------:R-:W-:Y:S01]  /*19f0*/  @!P5 FFMA R7, R18, R25, R18 ;  /* 0x000000191207d223 */ /* 0x000fe20000000012 */
[----:B------:R-:W-:Y:S01]  /*1a00*/  FADD R11, R2, 1 ;  /* 0x3f800000020b7421 */ /* 0x000fe20000000000 */
[----:B------:R-:W-:Y:S01]  /*1a10*/  FADD R2, R17, 1 ;  /* 0x3f80000011027421 */ /* 0x000fe20000000000 */
[----:B------:R-:W-:Y:S01]  /*1a20*/  FADD R0, R0, 1 ;  /* 0x3f80000000007421 */ /* 0x000fe20000000000 */
[----:B------:R-:W-:Y:S01]  /*1a30*/  FADD R9, R8, 1 ;  /* 0x3f80000008097421 */ /* 0x000fe20000000000 */
[----:B------:R-:W-:Y:S01]  /*1a40*/  FADD R7, R7, 1 ;  /* 0x3f80000007077421 */ /* 0x000fe20000000000 */
[----:B------:R-:W-:Y:S01]  /*1a50*/  FMUL R3, R3, R24 ;  /* 0x0000001803037220 */ /* 0x000fe20000400000 */
[----:B------:R-:W-:Y:S01]  /*1a60*/  FMUL R11, R12, R11 ;  /* 0x0000000b0c0b7220 */ /* 0x000fe20000400000 */
[----:B------:R-:W-:Y:S01]  /*1a70*/  FMUL R2, R13, R2 ;  /* 0x000000020d027220 */ /* 0x000fe20000400000 */
[----:B------:R-:W-:Y:S01]  /*1a80*/  FMUL R0, R15, R0 ;  /* 0x000000000f007220 */ /* 0x000fe20000400000 */
[----:B------:R-:W-:Y:S01]  /*1a90*/  MOV R15, UR6 ;  /* 0x00000006000f7c02 */ /* 0x000fe20008000f00 */
[----:B------:R-:W-:Y:S01]  /*1aa0*/  FMUL R9, R14, R9 ;  /* 0x000000090e097220 */ /* 0x000fe20000400000 */
[----:B------:R-:W-:Y:S01]  /*1ab0*/  FMUL R13, R16, R7 ;  /* 0x00000007100d7220 */ /* 0x000fe20000400000 */
[----:B------:R-:W-:-:S02]  /*1ac0*/  F2FP.F16.F32.PACK_AB R7, R6, R3 ;  /* 0x000000030607723e */ /* 0x000fc400000000ff */
[----:B------:R-:W-:Y:S01]  /*1ad0*/  F2FP.F16.F32.PACK_AB R11, R2, R11 ;  /* 0x0000000b020b723e */ /* 0x000fe200000000ff */
[----:B------:R-:W-:Y:S01]  /*1ae0*/  IMAD.WIDE.U32 R2, R15, 0x20, R4 ;  /* 0x000000200f027825 */ /* 0x000fe200078e0004 */
[----:B------:R-:W-:Y:S01]  /*1af0*/  F2FP.F16.F32.PACK_AB R9, R9, R10 ;  /* 0x0000000a0909723e */ /* 0x000fe200000000ff */
[----:B------:R-:W-:Y:S01]  /*1b00*/  STG.E desc[UR12][R4.64], R7 ;  /* 0x0000000704007986 */ /* 0x000fe2000c10190c */
[----:B------:R-:W-:-:S03]  /*1b10*/  F2FP.F16.F32.PACK_AB R13, R13, R0 ;  /* 0x000000000d0d723e */ /* 0x000fc600000000ff */
[----:B------:R-:W-:Y:S04]  /*1b20*/  STG.E desc[UR12][R2.64], R11 ;  /* 0x0000000b02007986 */ /* 0x000fe8000c10190c */
[----:B------:R-:W-:Y:S04]  /*1b30*/  STG.E desc[UR12][R4.64+0x10], R9 ;  /* 0x0000100904007986 */ /* 0x000fe8000c10190c */
[----:B------:R-:W-:Y:S01]  /*1b40*/  STG.E desc[UR12][R2.64+0x10], R13 ;  /* 0x0000100d02007986 */ /* 0x000fe2000c10190c */
[----:B------:R-:W-:Y:S05]  /*1b50*/  EXIT ;  /* 0x000000000000794d */ /* 0x000fea0003800000 */
.L_x_39:
        /* <DEDUP_REMOVED lines=10> */
.L_x_43:


//--------------------- .nv.shared._Z22fused_matmul_gelu_fp32PKfS0_S0_Pfiii --------------------------
	.section	.nv.shared._Z22fused_matmul_gelu_fp32PKfS0_S0_Pfiii,"aw",@nobits
	.sectionflags	@""
	.align	4
.nv.shared._Z22fused_matmul_gelu_fp32PKfS0_S0_Pfiii:
	.zero		3072


//--------------------- .nv.shared.reserved.0     --------------------------
	.section	.nv.shared.reserved.0,"aw",@nobits
	.weak		__nv_reservedSMEM_offset_0_alias
	.size		__nv_reservedSMEM_offset_0_alias, 0, 64
	.other		__nv_reservedSMEM_offset_0_alias,@"STO_CUDA_RESERVED_SHARED STV_DEFAULT"
__nv_reservedSMEM_offset_0_alias:
	.zero		0
	.zero		64


//--------------------- .nv.constant0._Z22fused_matmul_gelu_fp32PKfS0_S0_Pfiii --------------------------
	.section	.nv.constant0._Z22fused_matmul_gelu_fp32PKfS0_S0_Pfiii,"a",@progbits
	.sectionflags	@""
	.align	4
.nv.constant0._Z22fused_matmul_gelu_fp32PKfS0_S0_Pfiii:
	.zero		940


//--------------------- .nv.constant0._Z22fused_matmul_silu_fp16PK6__halfS1_S1_PS_iii --------------------------
	.section	.nv.constant0._Z22fused_matmul_silu_fp16PK6__halfS1_S1_PS_iii,"a",@progbits
	.sectionflags	@""
	.align	4
.nv.constant0._Z22fused_matmul_silu_fp16PK6__halfS1_S1_PS_iii:
	.zero		940


//--------------------- .nv.constant0._Z22fused_matmul_gelu_fp16PK6__halfS1_S1_PS_iii --------------------------
	.section	.nv.constant0._Z22fused_matmul_gelu_fp16PK6__halfS1_S1_PS_iii,"a",@progbits
	.sectionflags	@""
	.align	4
.nv.constant0._Z22fused_matmul_gelu_fp16PK6__halfS1_S1_PS_iii:
	.zero		940


//--------------------- SYMBOLS --------------------------

	.type		.nv.reservedSmem.offset0,@object
	.size		.nv.reservedSmem.offset0,0x4
	.type		.nv.reservedSmem.cap,@object
	.size		.nv.reservedSmem.cap,0x4
